//
// Generated by NVIDIA NVVM Compiler
//
// Compiler Build ID: CL-36424714
// Cuda compilation tools, release 13.0, V13.0.88
// Based on NVVM 20.0.0
//

.version 9.0
.target sm_100
.address_size 64

	// .globl	_Z13cudaMatrixAddPfS_S_ii

.visible .entry _Z13cudaMatrixAddPfS_S_ii(
	.param .u64 .ptr .align 1 _Z13cudaMatrixAddPfS_S_ii_param_0,
	.param .u64 .ptr .align 1 _Z13cudaMatrixAddPfS_S_ii_param_1,
	.param .u64 .ptr .align 1 _Z13cudaMatrixAddPfS_S_ii_param_2,
	.param .u32 _Z13cudaMatrixAddPfS_S_ii_param_3,
	.param .u32 _Z13cudaMatrixAddPfS_S_ii_param_4
)
{
	.reg .pred 	%p<4>;
	.reg .b32 	%r<14>;
	.reg .b32 	%f<4>;
	.reg .b64 	%rd<11>;

	ld.param.u64 	%rd1, [_Z13cudaMatrixAddPfS_S_ii_param_0];
	ld.param.u64 	%rd2, [_Z13cudaMatrixAddPfS_S_ii_param_1];
	ld.param.u64 	%rd3, [_Z13cudaMatrixAddPfS_S_ii_param_2];
	ld.param.u32 	%r3, [_Z13cudaMatrixAddPfS_S_ii_param_3];
	ld.param.u32 	%r4, [_Z13cudaMatrixAddPfS_S_ii_param_4];
	mov.u32 	%r6, %ctaid.x;
	mov.u32 	%r7, %ntid.x;
	mov.u32 	%r8, %tid.x;
	mad.lo.s32 	%r1, %r6, %r7, %r8;
	mov.u32 	%r9, %ctaid.y;
	mov.u32 	%r10, %ntid.y;
	mov.u32 	%r11, %tid.y;
	mad.lo.s32 	%r12, %r9, %r10, %r11;
	setp.ge.s32 	%p1, %r1, %r3;
	setp.ge.s32 	%p2, %r12, %r4;
	or.pred  	%p3, %p1, %p2;
	@%p3 bra 	$L__BB0_2;
	cvta.to.global.u64 	%rd4, %rd1;
	cvta.to.global.u64 	%rd5, %rd2;
	cvta.to.global.u64 	%rd6, %rd3;
	mad.lo.s32 	%r13, %r3, %r1, %r12;
	mul.wide.s32 	%rd7, %r13, 4;
	add.s64 	%rd8, %rd4, %rd7;
	ld.global.f32 	%f1, [%rd8];
	add.s64 	%rd9, %rd5, %rd7;
	ld.global.f32 	%f2, [%rd9];
	add.f32 	%f3, %f1, %f2;
	add.s64 	%rd10, %rd6, %rd7;
	st.global.f32 	[%rd10], %f3;
$L__BB0_2:
	ret;

}
	// .globl	_Z14CudaMatrixMultPfS_S_i
.visible .entry _Z14CudaMatrixMultPfS_S_i(
	.param .u64 .ptr .align 1 _Z14CudaMatrixMultPfS_S_i_param_0,
	.param .u64 .ptr .align 1 _Z14CudaMatrixMultPfS_S_i_param_1,
	.param .u64 .ptr .align 1 _Z14CudaMatrixMultPfS_S_i_param_2,
	.param .u32 _Z14CudaMatrixMultPfS_S_i_param_3
)
{
	.reg .pred 	%p<10>;
	.reg .b32 	%r<40>;
	.reg .b32 	%f<67>;
	.reg .b64 	%rd<67>;

	ld.param.u64 	%rd14, [_Z14CudaMatrixMultPfS_S_i_param_0];
	ld.param.u64 	%rd15, [_Z14CudaMatrixMultPfS_S_i_param_1];
	ld.param.u32 	%r18, [_Z14CudaMatrixMultPfS_S_i_param_3];
	cvta.to.global.u64 	%rd1, %rd15;
	cvta.to.global.u64 	%rd2, %rd14;
	mov.u32 	%r19, %ctaid.y;
	mov.u32 	%r20, %ntid.y;
	mov.u32 	%r21, %tid.y;
	mad.lo.s32 	%r1, %r19, %r20, %r21;
	mov.u32 	%r22, %ctaid.x;
	mov.u32 	%r23, %ntid.x;
	mov.u32 	%r24, %tid.x;
	mad.lo.s32 	%r2, %r22, %r23, %r24;
	max.s32 	%r25, %r1, %r2;
	setp.ge.s32 	%p1, %r25, %r18;
	@%p1 bra 	$L__BB1_13;
	mul.lo.s32 	%r3, %r18, %r1;
	and.b32  	%r4, %r18, 7;
	setp.lt.u32 	%p2, %r18, 8;
	mov.f32 	%f66, 0f00000000;
	mov.b32 	%r38, 0;
	@%p2 bra 	$L__BB1_4;
	and.b32  	%r38, %r18, 2147483640;
	neg.s32 	%r36, %r38;
	mul.wide.s32 	%rd16, %r18, 4;
	add.s64 	%rd3, %rd1, %rd16;
	shl.b32 	%r7, %r18, 3;
	mul.wide.s32 	%rd17, %r18, 8;
	add.s64 	%rd4, %rd1, %rd17;
	mul.wide.s32 	%rd18, %r18, 12;
	add.s64 	%rd5, %rd1, %rd18;
	mul.wide.s32 	%rd19, %r18, 16;
	add.s64 	%rd6, %rd1, %rd19;
	mul.wide.s32 	%rd20, %r18, 20;
	add.s64 	%rd7, %rd1, %rd20;
	mul.wide.s32 	%rd21, %r18, 24;
	add.s64 	%rd8, %rd1, %rd21;
	mul.wide.s32 	%rd22, %r18, 28;
	add.s64 	%rd9, %rd1, %rd22;
	mul.wide.u32 	%rd23, %r3, 4;
	add.s64 	%rd24, %rd23, %rd2;
	add.s64 	%rd66, %rd24, 16;
	mov.f32 	%f66, 0f00000000;
	mov.u32 	%r35, %r2;
$L__BB1_3:
	.pragma "nounroll";
	mul.wide.s32 	%rd25, %r35, 4;
	add.s64 	%rd26, %rd3, %rd25;
	add.s64 	%rd27, %rd4, %rd25;
	add.s64 	%rd28, %rd5, %rd25;
	add.s64 	%rd29, %rd6, %rd25;
	add.s64 	%rd30, %rd7, %rd25;
	add.s64 	%rd31, %rd8, %rd25;
	add.s64 	%rd32, %rd9, %rd25;
	add.s64 	%rd33, %rd1, %rd25;
	ld.global.f32 	%f16, [%rd66+-16];
	ld.global.f32 	%f17, [%rd33];
	fma.rn.f32 	%f18, %f16, %f17, %f66;
	ld.global.f32 	%f19, [%rd66+-12];
	ld.global.f32 	%f20, [%rd26];
	fma.rn.f32 	%f21, %f19, %f20, %f18;
	ld.global.f32 	%f22, [%rd66+-8];
	ld.global.f32 	%f23, [%rd27];
	fma.rn.f32 	%f24, %f22, %f23, %f21;
	ld.global.f32 	%f25, [%rd66+-4];
	ld.global.f32 	%f26, [%rd28];
	fma.rn.f32 	%f27, %f25, %f26, %f24;
	ld.global.f32 	%f28, [%rd66];
	ld.global.f32 	%f29, [%rd29];
	fma.rn.f32 	%f30, %f28, %f29, %f27;
	ld.global.f32 	%f31, [%rd66+4];
	ld.global.f32 	%f32, [%rd30];
	fma.rn.f32 	%f33, %f31, %f32, %f30;
	ld.global.f32 	%f34, [%rd66+8];
	ld.global.f32 	%f35, [%rd31];
	fma.rn.f32 	%f36, %f34, %f35, %f33;
	ld.global.f32 	%f37, [%rd66+12];
	ld.global.f32 	%f38, [%rd32];
	fma.rn.f32 	%f66, %f37, %f38, %f36;
	add.s32 	%r36, %r36, 8;
	add.s32 	%r35, %r35, %r7;
	add.s64 	%rd66, %rd66, 32;
	setp.ne.s32 	%p3, %r36, 0;
	@%p3 bra 	$L__BB1_3;
$L__BB1_4:
	setp.eq.s32 	%p4, %r4, 0;
	@%p4 bra 	$L__BB1_12;
	and.b32  	%r13, %r18, 3;
	setp.lt.u32 	%p5, %r4, 4;
	@%p5 bra 	$L__BB1_7;
	add.s32 	%r27, %r38, %r3;
	mul.wide.u32 	%rd34, %r27, 4;
	add.s64 	%rd35, %rd2, %rd34;
	ld.global.f32 	%f40, [%rd35];
	mad.lo.s32 	%r28, %r38, %r18, %r2;
	mul.wide.s32 	%rd36, %r28, 4;
	add.s64 	%rd37, %rd1, %rd36;
	ld.global.f32 	%f41, [%rd37];
	fma.rn.f32 	%f42, %f40, %f41, %f66;
	cvt.u64.u32 	%rd38, %r3;
	cvt.u64.u32 	%rd39, %r38;
	add.s64 	%rd40, %rd39, %rd38;
	shl.b64 	%rd41, %rd40, 2;
	add.s64 	%rd42, %rd2, %rd41;
	ld.global.f32 	%f43, [%rd42+4];
	mul.wide.s32 	%rd43, %r18, 4;
	add.s64 	%rd44, %rd37, %rd43;
	ld.global.f32 	%f44, [%rd44];
	fma.rn.f32 	%f45, %f43, %f44, %f42;
	ld.global.f32 	%f46, [%rd42+8];
	add.s64 	%rd45, %rd44, %rd43;
	ld.global.f32 	%f47, [%rd45];
	fma.rn.f32 	%f48, %f46, %f47, %f45;
	ld.global.f32 	%f49, [%rd42+12];
	add.s64 	%rd46, %rd45, %rd43;
	ld.global.f32 	%f50, [%rd46];
	fma.rn.f32 	%f66, %f49, %f50, %f48;
	add.s32 	%r38, %r38, 4;
$L__BB1_7:
	setp.eq.s32 	%p6, %r13, 0;
	@%p6 bra 	$L__BB1_12;
	setp.eq.s32 	%p7, %r13, 1;
	@%p7 bra 	$L__BB1_10;
	add.s32 	%r29, %r38, %r3;
	mul.wide.u32 	%rd47, %r29, 4;
	add.s64 	%rd48, %rd2, %rd47;
	ld.global.f32 	%f52, [%rd48];
	mad.lo.s32 	%r30, %r38, %r18, %r2;
	mul.wide.s32 	%rd49, %r30, 4;
	add.s64 	%rd50, %rd1, %rd49;
	ld.global.f32 	%f53, [%rd50];
	fma.rn.f32 	%f54, %f52, %f53, %f66;
	cvt.u64.u32 	%rd51, %r3;
	cvt.u64.u32 	%rd52, %r38;
	add.s64 	%rd53, %rd52, %rd51;
	shl.b64 	%rd54, %rd53, 2;
	add.s64 	%rd55, %rd2, %rd54;
	ld.global.f32 	%f55, [%rd55+4];
	mul.wide.s32 	%rd56, %r18, 4;
	add.s64 	%rd57, %rd50, %rd56;
	ld.global.f32 	%f56, [%rd57];
	fma.rn.f32 	%f66, %f55, %f56, %f54;
	add.s32 	%r38, %r38, 2;
$L__BB1_10:
	and.b32  	%r31, %r18, 1;
	setp.eq.b32 	%p8, %r31, 1;
	not.pred 	%p9, %p8;
	@%p9 bra 	$L__BB1_12;
	add.s32 	%r32, %r38, %r3;
	mul.wide.u32 	%rd58, %r32, 4;
	add.s64 	%rd59, %rd2, %rd58;
	ld.global.f32 	%f57, [%rd59];
	mad.lo.s32 	%r33, %r38, %r18, %r2;
	mul.wide.s32 	%rd60, %r33, 4;
	add.s64 	%rd61, %rd1, %rd60;
	ld.global.f32 	%f58, [%rd61];
	fma.rn.f32 	%f66, %f57, %f58, %f66;
$L__BB1_12:
	ld.param.u64 	%rd65, [_Z14CudaMatrixMultPfS_S_i_param_2];
	add.s32 	%r34, %r3, %r2;
	cvta.to.global.u64 	%rd62, %rd65;
	mul.wide.s32 	%rd63, %r34, 4;
	add.s64 	%rd64, %rd62, %rd63;
	st.global.f32 	[%rd64], %f66;
$L__BB1_13:
	ret;

}
	// .globl	_Z6Conv2DPfS_S_iiiiii
.visible .entry _Z6Conv2DPfS_S_iiiiii(
	.param .u64 .ptr .align 1 _Z6Conv2DPfS_S_iiiiii_param_0,
	.param .u64 .ptr .align 1 _Z6Conv2DPfS_S_iiiiii_param_1,
	.param .u64 .ptr .align 1 _Z6Conv2DPfS_S_iiiiii_param_2,
	.param .u32 _Z6Conv2DPfS_S_iiiiii_param_3,
	.param .u32 _Z6Conv2DPfS_S_iiiiii_param_4,
	.param .u32 _Z6Conv2DPfS_S_iiiiii_param_5,
	.param .u32 _Z6Conv2DPfS_S_iiiiii_param_6,
	.param .u32 _Z6Conv2DPfS_S_iiiiii_param_7,
	.param .u32 _Z6Conv2DPfS_S_iiiiii_param_8
)
{
	.reg .pred 	%p<26>;
	.reg .b32 	%r<114>;
	.reg .b32 	%f<116>;
	.reg .b64 	%rd<69>;

	ld.param.u64 	%rd8, [_Z6Conv2DPfS_S_iiiiii_param_0];
	ld.param.u64 	%rd9, [_Z6Conv2DPfS_S_iiiiii_param_1];
	ld.param.u64 	%rd10, [_Z6Conv2DPfS_S_iiiiii_param_2];
	ld.param.u32 	%r35, [_Z6Conv2DPfS_S_iiiiii_param_5];
	ld.param.u32 	%r36, [_Z6Conv2DPfS_S_iiiiii_param_6];
	ld.param.u32 	%r37, [_Z6Conv2DPfS_S_iiiiii_param_7];
	ld.param.u32 	%r38, [_Z6Conv2DPfS_S_iiiiii_param_8];
	cvta.to.global.u64 	%rd1, %rd9;
	cvta.to.global.u64 	%rd2, %rd8;
	cvta.to.global.u64 	%rd3, %rd10;
	mov.u32 	%r39, %ctaid.y;
	mov.u32 	%r40, %ntid.y;
	mov.u32 	%r41, %tid.y;
	mad.lo.s32 	%r1, %r39, %r40, %r41;
	mov.u32 	%r42, %ctaid.x;
	mov.u32 	%r43, %ntid.x;
	mov.u32 	%r44, %tid.x;
	mad.lo.s32 	%r2, %r42, %r43, %r44;
	setp.ge.s32 	%p1, %r1, %r37;
	setp.ge.s32 	%p2, %r2, %r38;
	or.pred  	%p3, %p1, %p2;
	setp.lt.s32 	%p4, %r36, 1;
	or.pred  	%p5, %p3, %p4;
	@%p5 bra 	$L__BB2_30;
	setp.lt.s32 	%p6, %r35, 1;
	@%p6 bra 	$L__BB2_19;
	and.b32  	%r3, %r35, 15;
	and.b32  	%r4, %r35, 7;
	and.b32  	%r5, %r35, 2147483632;
	add.s64 	%rd4, %rd2, 32;
	add.s64 	%rd5, %rd1, 32;
	mov.b32 	%r102, 0;
$L__BB2_3:
	mov.f32 	%f115, 0f00000000;
	mov.b32 	%r103, 0;
$L__BB2_4:
	ld.param.u32 	%r101, [_Z6Conv2DPfS_S_iiiiii_param_4];
	setp.lt.u32 	%p15, %r35, 16;
	add.s32 	%r85, %r103, %r1;
	mad.lo.s32 	%r8, %r85, %r101, %r2;
	mad.lo.s32 	%r86, %r102, %r35, %r103;
	mul.lo.s32 	%r9, %r86, %r35;
	mov.b32 	%r108, 0;
	@%p15 bra 	$L__BB2_7;
	and.b32  	%r87, %r35, 2147483632;
	neg.s32 	%r106, %r87;
	mov.u32 	%r104, %r9;
	mov.u32 	%r105, %r8;
$L__BB2_6:
	.pragma "nounroll";
	mul.wide.s32 	%rd41, %r105, 4;
	add.s64 	%rd42, %rd4, %rd41;
	mul.wide.s32 	%rd43, %r104, 4;
	add.s64 	%rd44, %rd5, %rd43;
	ld.global.f32 	%f18, [%rd42+-32];
	ld.global.f32 	%f19, [%rd44+-32];
	fma.rn.f32 	%f20, %f18, %f19, %f115;
	ld.global.f32 	%f21, [%rd42+-28];
	ld.global.f32 	%f22, [%rd44+-28];
	fma.rn.f32 	%f23, %f21, %f22, %f20;
	ld.global.f32 	%f24, [%rd42+-24];
	ld.global.f32 	%f25, [%rd44+-24];
	fma.rn.f32 	%f26, %f24, %f25, %f23;
	ld.global.f32 	%f27, [%rd42+-20];
	ld.global.f32 	%f28, [%rd44+-20];
	fma.rn.f32 	%f29, %f27, %f28, %f26;
	ld.global.f32 	%f30, [%rd42+-16];
	ld.global.f32 	%f31, [%rd44+-16];
	fma.rn.f32 	%f32, %f30, %f31, %f29;
	ld.global.f32 	%f33, [%rd42+-12];
	ld.global.f32 	%f34, [%rd44+-12];
	fma.rn.f32 	%f35, %f33, %f34, %f32;
	ld.global.f32 	%f36, [%rd42+-8];
	ld.global.f32 	%f37, [%rd44+-8];
	fma.rn.f32 	%f38, %f36, %f37, %f35;
	ld.global.f32 	%f39, [%rd42+-4];
	ld.global.f32 	%f40, [%rd44+-4];
	fma.rn.f32 	%f41, %f39, %f40, %f38;
	ld.global.f32 	%f42, [%rd42];
	ld.global.f32 	%f43, [%rd44];
	fma.rn.f32 	%f44, %f42, %f43, %f41;
	ld.global.f32 	%f45, [%rd42+4];
	ld.global.f32 	%f46, [%rd44+4];
	fma.rn.f32 	%f47, %f45, %f46, %f44;
	ld.global.f32 	%f48, [%rd42+8];
	ld.global.f32 	%f49, [%rd44+8];
	fma.rn.f32 	%f50, %f48, %f49, %f47;
	ld.global.f32 	%f51, [%rd42+12];
	ld.global.f32 	%f52, [%rd44+12];
	fma.rn.f32 	%f53, %f51, %f52, %f50;
	ld.global.f32 	%f54, [%rd42+16];
	ld.global.f32 	%f55, [%rd44+16];
	fma.rn.f32 	%f56, %f54, %f55, %f53;
	ld.global.f32 	%f57, [%rd42+20];
	ld.global.f32 	%f58, [%rd44+20];
	fma.rn.f32 	%f59, %f57, %f58, %f56;
	ld.global.f32 	%f60, [%rd42+24];
	ld.global.f32 	%f61, [%rd44+24];
	fma.rn.f32 	%f62, %f60, %f61, %f59;
	ld.global.f32 	%f63, [%rd42+28];
	ld.global.f32 	%f64, [%rd44+28];
	fma.rn.f32 	%f115, %f63, %f64, %f62;
	add.s32 	%r106, %r106, 16;
	add.s32 	%r105, %r105, 16;
	add.s32 	%r104, %r104, 16;
	setp.ne.s32 	%p16, %r106, 0;
	mov.u32 	%r108, %r5;
	@%p16 bra 	$L__BB2_6;
$L__BB2_7:
	setp.eq.s32 	%p17, %r3, 0;
	@%p17 bra 	$L__BB2_17;
	add.s32 	%r88, %r3, -1;
	setp.lt.u32 	%p18, %r88, 7;
	@%p18 bra 	$L__BB2_10;
	ld.param.u64 	%rd66, [_Z6Conv2DPfS_S_iiiiii_param_1];
	ld.param.u64 	%rd63, [_Z6Conv2DPfS_S_iiiiii_param_0];
	add.s32 	%r89, %r8, %r108;
	cvta.to.global.u64 	%rd45, %rd63;
	mul.wide.s32 	%rd46, %r89, 4;
	add.s64 	%rd47, %rd45, %rd46;
	ld.global.f32 	%f66, [%rd47];
	add.s32 	%r90, %r108, %r9;
	cvta.to.global.u64 	%rd48, %rd66;
	mul.wide.s32 	%rd49, %r90, 4;
	add.s64 	%rd50, %rd48, %rd49;
	ld.global.f32 	%f67, [%rd50];
	fma.rn.f32 	%f68, %f66, %f67, %f115;
	ld.global.f32 	%f69, [%rd47+4];
	ld.global.f32 	%f70, [%rd50+4];
	fma.rn.f32 	%f71, %f69, %f70, %f68;
	ld.global.f32 	%f72, [%rd47+8];
	ld.global.f32 	%f73, [%rd50+8];
	fma.rn.f32 	%f74, %f72, %f73, %f71;
	ld.global.f32 	%f75, [%rd47+12];
	ld.global.f32 	%f76, [%rd50+12];
	fma.rn.f32 	%f77, %f75, %f76, %f74;
	ld.global.f32 	%f78, [%rd47+16];
	ld.global.f32 	%f79, [%rd50+16];
	fma.rn.f32 	%f80, %f78, %f79, %f77;
	ld.global.f32 	%f81, [%rd47+20];
	ld.global.f32 	%f82, [%rd50+20];
	fma.rn.f32 	%f83, %f81, %f82, %f80;
	ld.global.f32 	%f84, [%rd47+24];
	ld.global.f32 	%f85, [%rd50+24];
	fma.rn.f32 	%f86, %f84, %f85, %f83;
	ld.global.f32 	%f87, [%rd47+28];
	ld.global.f32 	%f88, [%rd50+28];
	fma.rn.f32 	%f115, %f87, %f88, %f86;
	add.s32 	%r108, %r108, 8;
$L__BB2_10:
	setp.eq.s32 	%p19, %r4, 0;
	@%p19 bra 	$L__BB2_17;
	add.s32 	%r91, %r4, -1;
	setp.lt.u32 	%p20, %r91, 3;
	@%p20 bra 	$L__BB2_13;
	ld.param.u64 	%rd67, [_Z6Conv2DPfS_S_iiiiii_param_1];
	ld.param.u64 	%rd64, [_Z6Conv2DPfS_S_iiiiii_param_0];
	add.s32 	%r92, %r8, %r108;
	cvta.to.global.u64 	%rd51, %rd64;
	mul.wide.s32 	%rd52, %r92, 4;
	add.s64 	%rd53, %rd51, %rd52;
	ld.global.f32 	%f90, [%rd53];
	add.s32 	%r93, %r108, %r9;
	cvta.to.global.u64 	%rd54, %rd67;
	mul.wide.s32 	%rd55, %r93, 4;
	add.s64 	%rd56, %rd54, %rd55;
	ld.global.f32 	%f91, [%rd56];
	fma.rn.f32 	%f92, %f90, %f91, %f115;
	ld.global.f32 	%f93, [%rd53+4];
	ld.global.f32 	%f94, [%rd56+4];
	fma.rn.f32 	%f95, %f93, %f94, %f92;
	ld.global.f32 	%f96, [%rd53+8];
	ld.global.f32 	%f97, [%rd56+8];
	fma.rn.f32 	%f98, %f96, %f97, %f95;
	ld.global.f32 	%f99, [%rd53+12];
	ld.global.f32 	%f100, [%rd56+12];
	fma.rn.f32 	%f115, %f99, %f100, %f98;
	add.s32 	%r108, %r108, 4;
$L__BB2_13:
	and.b32  	%r94, %r35, 3;
	setp.eq.s32 	%p21, %r94, 0;
	@%p21 bra 	$L__BB2_17;
	ld.param.u64 	%rd68, [_Z6Conv2DPfS_S_iiiiii_param_1];
	ld.param.u64 	%rd65, [_Z6Conv2DPfS_S_iiiiii_param_0];
	setp.eq.s32 	%p22, %r94, 1;
	add.s32 	%r96, %r8, %r108;
	cvta.to.global.u64 	%rd57, %rd65;
	mul.wide.s32 	%rd58, %r96, 4;
	add.s64 	%rd6, %rd57, %rd58;
	ld.global.f32 	%f101, [%rd6];
	add.s32 	%r97, %r108, %r9;
	cvta.to.global.u64 	%rd59, %rd68;
	mul.wide.s32 	%rd60, %r97, 4;
	add.s64 	%rd7, %rd59, %rd60;
	ld.global.f32 	%f102, [%rd7];
	fma.rn.f32 	%f115, %f101, %f102, %f115;
	@%p22 bra 	$L__BB2_17;
	setp.eq.s32 	%p23, %r94, 2;
	ld.global.f32 	%f103, [%rd6+4];
	ld.global.f32 	%f104, [%rd7+4];
	fma.rn.f32 	%f115, %f103, %f104, %f115;
	@%p23 bra 	$L__BB2_17;
	ld.global.f32 	%f105, [%rd6+8];
	ld.global.f32 	%f106, [%rd7+8];
	fma.rn.f32 	%f115, %f105, %f106, %f115;
$L__BB2_17:
	add.s32 	%r103, %r103, 1;
	setp.ne.s32 	%p24, %r103, %r35;
	@%p24 bra 	$L__BB2_4;
	mad.lo.s32 	%r99, %r102, %r37, %r1;
	mad.lo.s32 	%r100, %r99, %r38, %r2;
	mul.wide.s32 	%rd61, %r100, 4;
	add.s64 	%rd62, %rd3, %rd61;
	st.global.f32 	[%rd62], %f115;
	add.s32 	%r102, %r102, 1;
	setp.eq.s32 	%p25, %r102, %r36;
	@%p25 bra 	$L__BB2_30;
	bra.uni 	$L__BB2_3;
$L__BB2_19:
	and.b32  	%r24, %r36, 7;
	setp.lt.u32 	%p7, %r36, 8;
	mov.b32 	%r112, 0;
	@%p7 bra 	$L__BB2_22;
	and.b32  	%r112, %r36, 2147483640;
	mov.b32 	%r110, 0;
$L__BB2_21:
	.pragma "nounroll";
	mad.lo.s32 	%r47, %r110, %r37, %r1;
	mad.lo.s32 	%r48, %r47, %r38, %r2;
	mul.wide.s32 	%rd11, %r48, 4;
	add.s64 	%rd12, %rd3, %rd11;
	mov.b32 	%r49, 0;
	st.global.u32 	[%rd12], %r49;
	add.s32 	%r50, %r47, %r37;
	mad.lo.s32 	%r51, %r50, %r38, %r2;
	mul.wide.s32 	%rd13, %r51, 4;
	add.s64 	%rd14, %rd3, %rd13;
	st.global.u32 	[%rd14], %r49;
	add.s32 	%r52, %r50, %r37;
	mad.lo.s32 	%r53, %r52, %r38, %r2;
	mul.wide.s32 	%rd15, %r53, 4;
	add.s64 	%rd16, %rd3, %rd15;
	st.global.u32 	[%rd16], %r49;
	add.s32 	%r54, %r52, %r37;
	mad.lo.s32 	%r55, %r54, %r38, %r2;
	mul.wide.s32 	%rd17, %r55, 4;
	add.s64 	%rd18, %rd3, %rd17;
	st.global.u32 	[%rd18], %r49;
	add.s32 	%r56, %r54, %r37;
	mad.lo.s32 	%r57, %r56, %r38, %r2;
	mul.wide.s32 	%rd19, %r57, 4;
	add.s64 	%rd20, %rd3, %rd19;
	st.global.u32 	[%rd20], %r49;
	add.s32 	%r58, %r56, %r37;
	mad.lo.s32 	%r59, %r58, %r38, %r2;
	mul.wide.s32 	%rd21, %r59, 4;
	add.s64 	%rd22, %rd3, %rd21;
	st.global.u32 	[%rd22], %r49;
	add.s32 	%r60, %r58, %r37;
	mad.lo.s32 	%r61, %r60, %r38, %r2;
	mul.wide.s32 	%rd23, %r61, 4;
	add.s64 	%rd24, %rd3, %rd23;
	st.global.u32 	[%rd24], %r49;
	add.s32 	%r62, %r60, %r37;
	mad.lo.s32 	%r63, %r62, %r38, %r2;
	mul.wide.s32 	%rd25, %r63, 4;
	add.s64 	%rd26, %rd3, %rd25;
	st.global.u32 	[%rd26], %r49;
	add.s32 	%r110, %r110, 8;
	setp.ne.s32 	%p8, %r110, %r112;
	@%p8 bra 	$L__BB2_21;
$L__BB2_22:
	setp.eq.s32 	%p9, %r24, 0;
	@%p9 bra 	$L__BB2_30;
	and.b32  	%r29, %r36, 3;
	setp.lt.u32 	%p10, %r24, 4;
	@%p10 bra 	$L__BB2_25;
	mad.lo.s32 	%r64, %r112, %r37, %r1;
	mad.lo.s32 	%r65, %r64, %r38, %r2;
	mul.wide.s32 	%rd27, %r65, 4;
	add.s64 	%rd28, %rd3, %rd27;
	mov.b32 	%r66, 0;
	st.global.u32 	[%rd28], %r66;
	add.s32 	%r67, %r64, %r37;
	mad.lo.s32 	%r68, %r67, %r38, %r2;
	mul.wide.s32 	%rd29, %r68, 4;
	add.s64 	%rd30, %rd3, %rd29;
	st.global.u32 	[%rd30], %r66;
	add.s32 	%r69, %r67, %r37;
	mad.lo.s32 	%r70, %r69, %r38, %r2;
	mul.wide.s32 	%rd31, %r70, 4;
	add.s64 	%rd32, %rd3, %rd31;
	st.global.u32 	[%rd32], %r66;
	add.s32 	%r71, %r69, %r37;
	mad.lo.s32 	%r72, %r71, %r38, %r2;
	mul.wide.s32 	%rd33, %r72, 4;
	add.s64 	%rd34, %rd3, %rd33;
	st.global.u32 	[%rd34], %r66;
	add.s32 	%r112, %r112, 4;
$L__BB2_25:
	setp.eq.s32 	%p11, %r29, 0;
	@%p11 bra 	$L__BB2_30;
	setp.eq.s32 	%p12, %r29, 1;
	@%p12 bra 	$L__BB2_28;
	mad.lo.s32 	%r73, %r112, %r37, %r1;
	mad.lo.s32 	%r74, %r73, %r38, %r2;
	mul.wide.s32 	%rd35, %r74, 4;
	add.s64 	%rd36, %rd3, %rd35;
	mov.b32 	%r75, 0;
	st.global.u32 	[%rd36], %r75;
	add.s32 	%r76, %r73, %r37;
	mad.lo.s32 	%r77, %r76, %r38, %r2;
	mul.wide.s32 	%rd37, %r77, 4;
	add.s64 	%rd38, %rd3, %rd37;
	st.global.u32 	[%rd38], %r75;
	add.s32 	%r112, %r112, 2;
$L__BB2_28:
	and.b32  	%r78, %r36, 1;
	setp.eq.b32 	%p13, %r78, 1;
	not.pred 	%p14, %p13;
	@%p14 bra 	$L__BB2_30;
	mad.lo.s32 	%r79, %r112, %r37, %r1;
	mad.lo.s32 	%r80, %r79, %r38, %r2;
	mul.wide.s32 	%rd39, %r80, 4;
	add.s64 	%rd40, %rd3, %rd39;
	mov.b32 	%r81, 0;
	st.global.u32 	[%rd40], %r81;
$L__BB2_30:
	ret;

}
	// .globl	_Z8MeanPoolPfS_iiiiii
.visible .entry _Z8MeanPoolPfS_iiiiii(
	.param .u64 .ptr .align 1 _Z8MeanPoolPfS_iiiiii_param_0,
	.param .u64 .ptr .align 1 _Z8MeanPoolPfS_iiiiii_param_1,
	.param .u32 _Z8MeanPoolPfS_iiiiii_param_2,
	.param .u32 _Z8MeanPoolPfS_iiiiii_param_3,
	.param .u32 _Z8MeanPoolPfS_iiiiii_param_4,
	.param .u32 _Z8MeanPoolPfS_iiiiii_param_5,
	.param .u32 _Z8MeanPoolPfS_iiiiii_param_6,
	.param .u32 _Z8MeanPoolPfS_iiiiii_param_7
)
{
	.reg .pred 	%p<32>;
	.reg .b32 	%r<136>;
	.reg .b32 	%f<117>;
	.reg .b64 	%rd<26>;

	ld.param.u64 	%rd5, [_Z8MeanPoolPfS_iiiiii_param_0];
	ld.param.u64 	%rd6, [_Z8MeanPoolPfS_iiiiii_param_1];
	ld.param.u32 	%r62, [_Z8MeanPoolPfS_iiiiii_param_3];
	ld.param.u32 	%r63, [_Z8MeanPoolPfS_iiiiii_param_4];
	ld.param.u32 	%r64, [_Z8MeanPoolPfS_iiiiii_param_5];
	ld.param.u32 	%r65, [_Z8MeanPoolPfS_iiiiii_param_6];
	ld.param.u32 	%r66, [_Z8MeanPoolPfS_iiiiii_param_7];
	cvta.to.global.u64 	%rd1, %rd5;
	cvta.to.global.u64 	%rd2, %rd6;
	mov.u32 	%r67, %ctaid.y;
	mov.u32 	%r68, %ntid.y;
	mov.u32 	%r69, %tid.y;
	mad.lo.s32 	%r1, %r67, %r68, %r69;
	mov.u32 	%r70, %ctaid.x;
	mov.u32 	%r71, %ntid.x;
	mov.u32 	%r72, %tid.x;
	mad.lo.s32 	%r2, %r70, %r71, %r72;
	rem.s32 	%r73, %r1, %r64;
	setp.ne.s32 	%p1, %r73, 0;
	@%p1 bra 	$L__BB3_57;
	rem.s32 	%r74, %r2, %r64;
	setp.ne.s32 	%p2, %r74, 0;
	@%p2 bra 	$L__BB3_57;
	mul.lo.s32 	%r3, %r66, %r65;
	setp.lt.s32 	%p3, %r63, 1;
	@%p3 bra 	$L__BB3_57;
	mul.lo.s32 	%r75, %r64, %r64;
	setp.lt.s32 	%p4, %r64, 1;
	cvt.rn.f32.u32 	%f1, %r75;
	@%p4 bra 	$L__BB3_26;
	add.s32 	%r4, %r64, -1;
	and.b32  	%r5, %r64, 15;
	and.b32  	%r6, %r64, 7;
	and.b32  	%r7, %r64, 2147483632;
	and.b32  	%r8, %r64, 3;
	neg.s32 	%r9, %r7;
	add.s64 	%rd3, %rd1, 32;
	mov.b32 	%r119, 0;
$L__BB3_5:
	ld.param.u32 	%r118, [_Z8MeanPoolPfS_iiiiii_param_2];
	mad.lo.s32 	%r11, %r119, %r118, %r1;
	mov.f32 	%f116, 0f00000000;
	mov.b32 	%r120, 0;
$L__BB3_6:
	setp.lt.u32 	%p19, %r4, 15;
	add.s32 	%r108, %r11, %r120;
	mad.lo.s32 	%r13, %r108, %r62, %r2;
	mov.b32 	%r124, 0;
	@%p19 bra 	$L__BB3_9;
	mov.u32 	%r121, %r13;
	mov.u32 	%r122, %r9;
$L__BB3_8:
	.pragma "nounroll";
	mul.wide.s32 	%rd17, %r121, 4;
	add.s64 	%rd18, %rd3, %rd17;
	ld.global.f32 	%f19, [%rd18+-32];
	div.rn.f32 	%f20, %f19, %f1;
	add.f32 	%f21, %f116, %f20;
	ld.global.f32 	%f22, [%rd18+-28];
	div.rn.f32 	%f23, %f22, %f1;
	add.f32 	%f24, %f21, %f23;
	ld.global.f32 	%f25, [%rd18+-24];
	div.rn.f32 	%f26, %f25, %f1;
	add.f32 	%f27, %f24, %f26;
	ld.global.f32 	%f28, [%rd18+-20];
	div.rn.f32 	%f29, %f28, %f1;
	add.f32 	%f30, %f27, %f29;
	ld.global.f32 	%f31, [%rd18+-16];
	div.rn.f32 	%f32, %f31, %f1;
	add.f32 	%f33, %f30, %f32;
	ld.global.f32 	%f34, [%rd18+-12];
	div.rn.f32 	%f35, %f34, %f1;
	add.f32 	%f36, %f33, %f35;
	ld.global.f32 	%f37, [%rd18+-8];
	div.rn.f32 	%f38, %f37, %f1;
	add.f32 	%f39, %f36, %f38;
	ld.global.f32 	%f40, [%rd18+-4];
	div.rn.f32 	%f41, %f40, %f1;
	add.f32 	%f42, %f39, %f41;
	ld.global.f32 	%f43, [%rd18];
	div.rn.f32 	%f44, %f43, %f1;
	add.f32 	%f45, %f42, %f44;
	ld.global.f32 	%f46, [%rd18+4];
	div.rn.f32 	%f47, %f46, %f1;
	add.f32 	%f48, %f45, %f47;
	ld.global.f32 	%f49, [%rd18+8];
	div.rn.f32 	%f50, %f49, %f1;
	add.f32 	%f51, %f48, %f50;
	ld.global.f32 	%f52, [%rd18+12];
	div.rn.f32 	%f53, %f52, %f1;
	add.f32 	%f54, %f51, %f53;
	ld.global.f32 	%f55, [%rd18+16];
	div.rn.f32 	%f56, %f55, %f1;
	add.f32 	%f57, %f54, %f56;
	ld.global.f32 	%f58, [%rd18+20];
	div.rn.f32 	%f59, %f58, %f1;
	add.f32 	%f60, %f57, %f59;
	ld.global.f32 	%f61, [%rd18+24];
	div.rn.f32 	%f62, %f61, %f1;
	add.f32 	%f63, %f60, %f62;
	ld.global.f32 	%f64, [%rd18+28];
	div.rn.f32 	%f65, %f64, %f1;
	add.f32 	%f116, %f63, %f65;
	add.s32 	%r122, %r122, 16;
	add.s32 	%r121, %r121, 16;
	setp.ne.s32 	%p20, %r122, 0;
	mov.u32 	%r124, %r7;
	@%p20 bra 	$L__BB3_8;
$L__BB3_9:
	setp.eq.s32 	%p21, %r5, 0;
	@%p21 bra 	$L__BB3_19;
	add.s32 	%r109, %r5, -1;
	setp.lt.u32 	%p22, %r109, 7;
	@%p22 bra 	$L__BB3_12;
	add.s32 	%r110, %r13, %r124;
	mul.wide.s32 	%rd19, %r110, 4;
	add.s64 	%rd20, %rd1, %rd19;
	ld.global.f32 	%f67, [%rd20];
	div.rn.f32 	%f68, %f67, %f1;
	add.f32 	%f69, %f116, %f68;
	ld.global.f32 	%f70, [%rd20+4];
	div.rn.f32 	%f71, %f70, %f1;
	add.f32 	%f72, %f69, %f71;
	ld.global.f32 	%f73, [%rd20+8];
	div.rn.f32 	%f74, %f73, %f1;
	add.f32 	%f75, %f72, %f74;
	ld.global.f32 	%f76, [%rd20+12];
	div.rn.f32 	%f77, %f76, %f1;
	add.f32 	%f78, %f75, %f77;
	ld.global.f32 	%f79, [%rd20+16];
	div.rn.f32 	%f80, %f79, %f1;
	add.f32 	%f81, %f78, %f80;
	ld.global.f32 	%f82, [%rd20+20];
	div.rn.f32 	%f83, %f82, %f1;
	add.f32 	%f84, %f81, %f83;
	ld.global.f32 	%f85, [%rd20+24];
	div.rn.f32 	%f86, %f85, %f1;
	add.f32 	%f87, %f84, %f86;
	ld.global.f32 	%f88, [%rd20+28];
	div.rn.f32 	%f89, %f88, %f1;
	add.f32 	%f116, %f87, %f89;
	add.s32 	%r124, %r124, 8;
$L__BB3_12:
	setp.eq.s32 	%p23, %r6, 0;
	@%p23 bra 	$L__BB3_19;
	add.s32 	%r111, %r6, -1;
	setp.lt.u32 	%p24, %r111, 3;
	@%p24 bra 	$L__BB3_15;
	add.s32 	%r112, %r13, %r124;
	mul.wide.s32 	%rd21, %r112, 4;
	add.s64 	%rd22, %rd1, %rd21;
	ld.global.f32 	%f91, [%rd22];
	div.rn.f32 	%f92, %f91, %f1;
	add.f32 	%f93, %f116, %f92;
	ld.global.f32 	%f94, [%rd22+4];
	div.rn.f32 	%f95, %f94, %f1;
	add.f32 	%f96, %f93, %f95;
	ld.global.f32 	%f97, [%rd22+8];
	div.rn.f32 	%f98, %f97, %f1;
	add.f32 	%f99, %f96, %f98;
	ld.global.f32 	%f100, [%rd22+12];
	div.rn.f32 	%f101, %f100, %f1;
	add.f32 	%f116, %f99, %f101;
	add.s32 	%r124, %r124, 4;
$L__BB3_15:
	setp.eq.s32 	%p25, %r8, 0;
	@%p25 bra 	$L__BB3_19;
	setp.eq.s32 	%p26, %r8, 1;
	add.s32 	%r113, %r13, %r124;
	mul.wide.s32 	%rd23, %r113, 4;
	add.s64 	%rd4, %rd1, %rd23;
	ld.global.f32 	%f102, [%rd4];
	div.rn.f32 	%f103, %f102, %f1;
	add.f32 	%f116, %f116, %f103;
	@%p26 bra 	$L__BB3_19;
	setp.eq.s32 	%p27, %r8, 2;
	ld.global.f32 	%f104, [%rd4+4];
	div.rn.f32 	%f105, %f104, %f1;
	add.f32 	%f116, %f116, %f105;
	@%p27 bra 	$L__BB3_19;
	ld.global.f32 	%f106, [%rd4+8];
	div.rn.f32 	%f107, %f106, %f1;
	add.f32 	%f116, %f116, %f107;
$L__BB3_19:
	add.s32 	%r120, %r120, 1;
	setp.eq.s32 	%p28, %r120, %r64;
	@%p28 bra 	$L__BB3_20;
	bra.uni 	$L__BB3_6;
$L__BB3_20:
	setp.eq.s32 	%p29, %r1, 0;
	@%p29 bra 	$L__BB3_24;
	setp.eq.s32 	%p30, %r2, 0;
	@%p30 bra 	$L__BB3_23;
	div.u32 	%r114, %r1, %r64;
	div.s32 	%r115, %r2, %r64;
	mad.lo.s32 	%r126, %r114, %r66, %r115;
	bra.uni 	$L__BB3_25;
$L__BB3_23:
	div.u32 	%r116, %r1, %r64;
	mul.lo.s32 	%r126, %r116, %r66;
	bra.uni 	$L__BB3_25;
$L__BB3_24:
	div.s32 	%r126, %r2, %r64;
$L__BB3_25:
	mad.lo.s32 	%r117, %r3, %r119, %r126;
	mul.wide.s32 	%rd24, %r117, 4;
	add.s64 	%rd25, %rd2, %rd24;
	st.global.f32 	[%rd25], %f116;
	add.s32 	%r119, %r119, 1;
	setp.eq.s32 	%p31, %r119, %r63;
	@%p31 bra 	$L__BB3_57;
	bra.uni 	$L__BB3_5;
$L__BB3_26:
	and.b32  	%r29, %r63, 3;
	setp.lt.u32 	%p5, %r63, 4;
	mov.b32 	%r133, 0;
	@%p5 bra 	$L__BB3_49;
	and.b32  	%r133, %r63, 2147483644;
	mov.b32 	%r127, 0;
$L__BB3_28:
	setp.ne.s32 	%p6, %r1, 0;
	@%p6 bra 	$L__BB3_30;
	div.s32 	%r128, %r2, %r64;
	bra.uni 	$L__BB3_33;
$L__BB3_30:
	setp.ne.s32 	%p7, %r2, 0;
	@%p7 bra 	$L__BB3_32;
	div.s32 	%r80, %r1, %r64;
	mul.lo.s32 	%r128, %r80, %r66;
	bra.uni 	$L__BB3_33;
$L__BB3_32:
	div.s32 	%r78, %r1, %r64;
	div.s32 	%r79, %r2, %r64;
	mad.lo.s32 	%r128, %r78, %r66, %r79;
$L__BB3_33:
	setp.eq.s32 	%p8, %r1, 0;
	mul.lo.s32 	%r36, %r3, %r127;
	add.s32 	%r81, %r128, %r36;
	mul.wide.s32 	%rd7, %r81, 4;
	add.s64 	%rd8, %rd2, %rd7;
	mov.b32 	%r82, 0;
	st.global.u32 	[%rd8], %r82;
	@%p8 bra 	$L__BB3_37;
	setp.eq.s32 	%p9, %r2, 0;
	@%p9 bra 	$L__BB3_36;
	div.s32 	%r83, %r1, %r64;
	div.s32 	%r84, %r2, %r64;
	mad.lo.s32 	%r129, %r83, %r66, %r84;
	bra.uni 	$L__BB3_38;
$L__BB3_36:
	div.s32 	%r85, %r1, %r64;
	mul.lo.s32 	%r129, %r85, %r66;
	bra.uni 	$L__BB3_38;
$L__BB3_37:
	div.s32 	%r129, %r2, %r64;
$L__BB3_38:
	setp.eq.s32 	%p10, %r1, 0;
	add.s32 	%r41, %r36, %r3;
	add.s32 	%r86, %r129, %r41;
	mul.wide.s32 	%rd9, %r86, 4;
	add.s64 	%rd10, %rd2, %rd9;
	mov.b32 	%r87, 0;
	st.global.u32 	[%rd10], %r87;
	@%p10 bra 	$L__BB3_42;
	setp.eq.s32 	%p11, %r2, 0;
	@%p11 bra 	$L__BB3_41;
	div.s32 	%r88, %r1, %r64;
	div.s32 	%r89, %r2, %r64;
	mad.lo.s32 	%r130, %r88, %r66, %r89;
	bra.uni 	$L__BB3_43;
$L__BB3_41:
	div.s32 	%r90, %r1, %r64;
	mul.lo.s32 	%r130, %r90, %r66;
	bra.uni 	$L__BB3_43;
$L__BB3_42:
	div.s32 	%r130, %r2, %r64;
$L__BB3_43:
	setp.eq.s32 	%p12, %r1, 0;
	add.s32 	%r46, %r41, %r3;
	add.s32 	%r91, %r130, %r46;
	mul.wide.s32 	%rd11, %r91, 4;
	add.s64 	%rd12, %rd2, %rd11;
	mov.b32 	%r92, 0;
	st.global.u32 	[%rd12], %r92;
	@%p12 bra 	$L__BB3_47;
	setp.eq.s32 	%p13, %r2, 0;
	@%p13 bra 	$L__BB3_46;
	div.s32 	%r93, %r1, %r64;
	div.s32 	%r94, %r2, %r64;
	mad.lo.s32 	%r131, %r93, %r66, %r94;
	bra.uni 	$L__BB3_48;
$L__BB3_46:
	div.s32 	%r95, %r1, %r64;
	mul.lo.s32 	%r131, %r95, %r66;
	bra.uni 	$L__BB3_48;
$L__BB3_47:
	div.s32 	%r131, %r2, %r64;
$L__BB3_48:
	add.s32 	%r96, %r46, %r3;
	add.s32 	%r97, %r131, %r96;
	mul.wide.s32 	%rd13, %r97, 4;
	add.s64 	%rd14, %rd2, %rd13;
	mov.b32 	%r98, 0;
	st.global.u32 	[%rd14], %r98;
	add.s32 	%r127, %r127, 4;
	setp.ne.s32 	%p14, %r127, %r133;
	@%p14 bra 	$L__BB3_28;
$L__BB3_49:
	setp.eq.s32 	%p15, %r29, 0;
	@%p15 bra 	$L__BB3_57;
	mov.b32 	%r134, 0;
	div.s32 	%r57, %r2, %r64;
$L__BB3_51:
	.pragma "nounroll";
	setp.eq.s32 	%p16, %r1, 0;
	@%p16 bra 	$L__BB3_55;
	setp.eq.s32 	%p17, %r2, 0;
	@%p17 bra 	$L__BB3_54;
	div.s32 	%r100, %r1, %r64;
	div.s32 	%r101, %r2, %r64;
	mad.lo.s32 	%r135, %r100, %r66, %r101;
	bra.uni 	$L__BB3_56;
$L__BB3_54:
	div.s32 	%r102, %r1, %r64;
	mul.lo.s32 	%r135, %r102, %r66;
	bra.uni 	$L__BB3_56;
$L__BB3_55:
	mov.u32 	%r135, %r57;
$L__BB3_56:
	mad.lo.s32 	%r103, %r3, %r133, %r135;
	mul.wide.s32 	%rd15, %r103, 4;
	add.s64 	%rd16, %rd2, %rd15;
	mov.b32 	%r104, 0;
	st.global.u32 	[%rd16], %r104;
	add.s32 	%r133, %r133, 1;
	add.s32 	%r134, %r134, 1;
	setp.ne.s32 	%p18, %r134, %r29;
	@%p18 bra 	$L__BB3_51;
$L__BB3_57:
	ret;

}
	// .globl	_Z9cudaDensePfS_S_S_iii
.visible .entry _Z9cudaDensePfS_S_S_iii(
	.param .u64 .ptr .align 1 _Z9cudaDensePfS_S_S_iii_param_0,
	.param .u64 .ptr .align 1 _Z9cudaDensePfS_S_S_iii_param_1,
	.param .u64 .ptr .align 1 _Z9cudaDensePfS_S_S_iii_param_2,
	.param .u64 .ptr .align 1 _Z9cudaDensePfS_S_S_iii_param_3,
	.param .u32 _Z9cudaDensePfS_S_S_iii_param_4,
	.param .u32 _Z9cudaDensePfS_S_S_iii_param_5,
	.param .u32 _Z9cudaDensePfS_S_S_iii_param_6
)
{
	.reg .pred 	%p<13>;
	.reg .b32 	%r<44>;
	.reg .b32 	%f<70>;
	.reg .b64 	%rd<71>;

	ld.param.u64 	%rd14, [_Z9cudaDensePfS_S_S_iii_param_0];
	ld.param.u64 	%rd15, [_Z9cudaDensePfS_S_S_iii_param_1];
	ld.param.u64 	%rd16, [_Z9cudaDensePfS_S_S_iii_param_2];
	ld.param.u32 	%r17, [_Z9cudaDensePfS_S_S_iii_param_4];
	cvta.to.global.u64 	%rd1, %rd16;
	cvta.to.global.u64 	%rd2, %rd14;
	cvta.to.global.u64 	%rd3, %rd15;
	mov.u32 	%r19, %ctaid.y;
	mov.u32 	%r20, %ntid.y;
	mov.u32 	%r21, %tid.y;
	mad.lo.s32 	%r1, %r19, %r20, %r21;
	mov.u32 	%r22, %ctaid.x;
	mov.u32 	%r23, %ntid.x;
	mov.u32 	%r24, %tid.x;
	mad.lo.s32 	%r2, %r22, %r23, %r24;
	max.s32 	%r25, %r1, %r2;
	setp.ge.s32 	%p1, %r25, %r17;
	@%p1 bra 	$L__BB4_13;
	mul.lo.s32 	%r3, %r17, %r1;
	and.b32  	%r4, %r17, 7;
	setp.lt.u32 	%p2, %r17, 8;
	mov.f32 	%f69, 0f00000000;
	mov.b32 	%r42, 0;
	@%p2 bra 	$L__BB4_4;
	and.b32  	%r27, %r17, 2147483640;
	neg.s32 	%r40, %r27;
	mul.wide.s32 	%rd17, %r17, 4;
	add.s64 	%rd4, %rd1, %rd17;
	mul.wide.s32 	%rd18, %r17, 8;
	add.s64 	%rd5, %rd1, %rd18;
	mul.wide.s32 	%rd19, %r17, 12;
	add.s64 	%rd6, %rd1, %rd19;
	mul.wide.s32 	%rd20, %r17, 16;
	add.s64 	%rd7, %rd1, %rd20;
	mul.wide.s32 	%rd21, %r17, 20;
	add.s64 	%rd8, %rd1, %rd21;
	mul.wide.s32 	%rd22, %r17, 28;
	add.s64 	%rd9, %rd1, %rd22;
	mul.wide.u32 	%rd23, %r3, 4;
	add.s64 	%rd24, %rd23, %rd2;
	add.s64 	%rd70, %rd24, 16;
	mov.f32 	%f69, 0f00000000;
	mov.u32 	%r39, %r2;
$L__BB4_3:
	.pragma "nounroll";
	and.b32  	%r42, %r17, 2147483640;
	mul.wide.s32 	%rd25, %r39, 4;
	add.s64 	%rd26, %rd4, %rd25;
	add.s64 	%rd27, %rd5, %rd25;
	add.s64 	%rd28, %rd6, %rd25;
	add.s64 	%rd29, %rd7, %rd25;
	add.s64 	%rd30, %rd8, %rd25;
	mul.wide.s32 	%rd31, %r17, 24;
	add.s64 	%rd32, %rd1, %rd25;
	add.s64 	%rd33, %rd32, %rd31;
	add.s64 	%rd34, %rd9, %rd25;
	ld.global.f32 	%f16, [%rd70+-16];
	ld.global.f32 	%f17, [%rd32];
	fma.rn.f32 	%f18, %f16, %f17, %f69;
	ld.global.f32 	%f19, [%rd70+-12];
	ld.global.f32 	%f20, [%rd26];
	fma.rn.f32 	%f21, %f19, %f20, %f18;
	ld.global.f32 	%f22, [%rd70+-8];
	ld.global.f32 	%f23, [%rd27];
	fma.rn.f32 	%f24, %f22, %f23, %f21;
	ld.global.f32 	%f25, [%rd70+-4];
	ld.global.f32 	%f26, [%rd28];
	fma.rn.f32 	%f27, %f25, %f26, %f24;
	ld.global.f32 	%f28, [%rd70];
	ld.global.f32 	%f29, [%rd29];
	fma.rn.f32 	%f30, %f28, %f29, %f27;
	ld.global.f32 	%f31, [%rd70+4];
	ld.global.f32 	%f32, [%rd30];
	fma.rn.f32 	%f33, %f31, %f32, %f30;
	ld.global.f32 	%f34, [%rd70+8];
	ld.global.f32 	%f35, [%rd33];
	fma.rn.f32 	%f36, %f34, %f35, %f33;
	ld.global.f32 	%f37, [%rd70+12];
	ld.global.f32 	%f38, [%rd34];
	fma.rn.f32 	%f69, %f37, %f38, %f36;
	add.s32 	%r40, %r40, 8;
	shl.b32 	%r28, %r17, 3;
	add.s32 	%r39, %r39, %r28;
	add.s64 	%rd70, %rd70, 32;
	setp.ne.s32 	%p3, %r40, 0;
	@%p3 bra 	$L__BB4_3;
$L__BB4_4:
	setp.eq.s32 	%p4, %r4, 0;
	@%p4 bra 	$L__BB4_12;
	and.b32  	%r12, %r17, 3;
	setp.lt.u32 	%p5, %r4, 4;
	@%p5 bra 	$L__BB4_7;
	add.s32 	%r29, %r42, %r3;
	mul.wide.u32 	%rd35, %r29, 4;
	add.s64 	%rd36, %rd2, %rd35;
	ld.global.f32 	%f40, [%rd36];
	mad.lo.s32 	%r30, %r42, %r17, %r2;
	mul.wide.s32 	%rd37, %r30, 4;
	add.s64 	%rd38, %rd1, %rd37;
	ld.global.f32 	%f41, [%rd38];
	fma.rn.f32 	%f42, %f40, %f41, %f69;
	cvt.u64.u32 	%rd39, %r3;
	cvt.u64.u32 	%rd40, %r42;
	add.s64 	%rd41, %rd40, %rd39;
	shl.b64 	%rd42, %rd41, 2;
	add.s64 	%rd43, %rd2, %rd42;
	ld.global.f32 	%f43, [%rd43+4];
	mul.wide.s32 	%rd44, %r17, 4;
	add.s64 	%rd45, %rd38, %rd44;
	ld.global.f32 	%f44, [%rd45];
	fma.rn.f32 	%f45, %f43, %f44, %f42;
	ld.global.f32 	%f46, [%rd43+8];
	add.s64 	%rd46, %rd45, %rd44;
	ld.global.f32 	%f47, [%rd46];
	fma.rn.f32 	%f48, %f46, %f47, %f45;
	ld.global.f32 	%f49, [%rd43+12];
	add.s64 	%rd47, %rd46, %rd44;
	ld.global.f32 	%f50, [%rd47];
	fma.rn.f32 	%f69, %f49, %f50, %f48;
	add.s32 	%r42, %r42, 4;
$L__BB4_7:
	setp.eq.s32 	%p6, %r12, 0;
	@%p6 bra 	$L__BB4_12;
	setp.eq.s32 	%p7, %r12, 1;
	@%p7 bra 	$L__BB4_10;
	add.s32 	%r31, %r42, %r3;
	mul.wide.u32 	%rd48, %r31, 4;
	add.s64 	%rd49, %rd2, %rd48;
	ld.global.f32 	%f52, [%rd49];
	mad.lo.s32 	%r32, %r42, %r17, %r2;
	mul.wide.s32 	%rd50, %r32, 4;
	add.s64 	%rd51, %rd1, %rd50;
	ld.global.f32 	%f53, [%rd51];
	fma.rn.f32 	%f54, %f52, %f53, %f69;
	cvt.u64.u32 	%rd52, %r3;
	cvt.u64.u32 	%rd53, %r42;
	add.s64 	%rd54, %rd53, %rd52;
	shl.b64 	%rd55, %rd54, 2;
	add.s64 	%rd56, %rd2, %rd55;
	ld.global.f32 	%f55, [%rd56+4];
	mul.wide.s32 	%rd57, %r17, 4;
	add.s64 	%rd58, %rd51, %rd57;
	ld.global.f32 	%f56, [%rd58];
	fma.rn.f32 	%f69, %f55, %f56, %f54;
	add.s32 	%r42, %r42, 2;
$L__BB4_10:
	and.b32  	%r33, %r17, 1;
	setp.eq.b32 	%p8, %r33, 1;
	not.pred 	%p9, %p8;
	@%p9 bra 	$L__BB4_12;
	add.s32 	%r34, %r42, %r3;
	mul.wide.u32 	%rd59, %r34, 4;
	add.s64 	%rd60, %rd2, %rd59;
	ld.global.f32 	%f57, [%rd60];
	mad.lo.s32 	%r35, %r42, %r17, %r2;
	mul.wide.s32 	%rd61, %r35, 4;
	add.s64 	%rd62, %rd1, %rd61;
	ld.global.f32 	%f58, [%rd62];
	fma.rn.f32 	%f69, %f57, %f58, %f69;
$L__BB4_12:
	add.s32 	%r36, %r3, %r2;
	mul.wide.s32 	%rd63, %r36, 4;
	add.s64 	%rd64, %rd3, %rd63;
	st.global.f32 	[%rd64], %f69;
$L__BB4_13:
	ld.param.u32 	%r38, [_Z9cudaDensePfS_S_S_iii_param_6];
	setp.ge.s32 	%p10, %r2, %r17;
	setp.ge.s32 	%p11, %r1, %r38;
	or.pred  	%p12, %p10, %p11;
	@%p12 bra 	$L__BB4_15;
	ld.param.u64 	%rd69, [_Z9cudaDensePfS_S_S_iii_param_3];
	mad.lo.s32 	%r37, %r17, %r2, %r1;
	mul.wide.s32 	%rd65, %r37, 4;
	add.s64 	%rd66, %rd3, %rd65;
	ld.global.f32 	%f59, [%rd66];
	cvta.to.global.u64 	%rd67, %rd69;
	add.s64 	%rd68, %rd67, %rd65;
	ld.global.f32 	%f60, [%rd68];
	add.f32 	%f61, %f59, %f60;
	st.global.f32 	[%rd66], %f61;
$L__BB4_15:
	ret;

}
	// .globl	_Z7kernelTPfiii
.visible .entry _Z7kernelTPfiii(
	.param .u64 .ptr .align 1 _Z7kernelTPfiii_param_0,
	.param .u32 _Z7kernelTPfiii_param_1,
	.param .u32 _Z7kernelTPfiii_param_2,
	.param .u32 _Z7kernelTPfiii_param_3
)
{
	.reg .pred 	%p<26>;
	.reg .b32 	%r<55>;
	.reg .b32 	%f<113>;
	.reg .b64 	%rd<17>;

	ld.param.u64 	%rd2, [_Z7kernelTPfiii_param_0];
	ld.param.u32 	%r26, [_Z7kernelTPfiii_param_1];
	ld.param.u32 	%r27, [_Z7kernelTPfiii_param_2];
	ld.param.u32 	%r28, [_Z7kernelTPfiii_param_3];
	cvta.to.global.u64 	%rd1, %rd2;
	mov.u32 	%r29, %ctaid.y;
	mov.u32 	%r30, %ntid.y;
	mul.lo.s32 	%r1, %r29, %r30;
	mov.u32 	%r2, %tid.y;
	add.s32 	%r3, %r1, %r2;
	mov.u32 	%r31, %ctaid.x;
	mov.u32 	%r32, %ntid.x;
	mov.u32 	%r33, %tid.x;
	mad.lo.s32 	%r4, %r31, %r32, %r33;
	setp.ge.s32 	%p1, %r3, %r26;
	setp.ge.s32 	%p2, %r4, %r27;
	or.pred  	%p3, %p1, %p2;
	setp.lt.s32 	%p4, %r28, 1;
	or.pred  	%p5, %p3, %p4;
	@%p5 bra 	$L__BB5_9;
	and.b32  	%r5, %r28, 3;
	setp.lt.u32 	%p6, %r28, 4;
	mov.b32 	%r54, 0;
	@%p6 bra 	$L__BB5_4;
	and.b32  	%r54, %r28, 2147483644;
	neg.s32 	%r52, %r54;
	add.s32 	%r35, %r2, %r26;
	add.s32 	%r36, %r35, %r1;
	mad.lo.s32 	%r51, %r27, %r36, %r4;
	mul.lo.s32 	%r37, %r27, %r26;
	shl.b32 	%r9, %r37, 2;
	shl.b32 	%r38, %r26, 1;
	add.s32 	%r39, %r3, %r38;
	mad.lo.s32 	%r50, %r27, %r39, %r4;
	mad.lo.s32 	%r40, %r26, 3, %r3;
	mad.lo.s32 	%r49, %r27, %r40, %r4;
	mad.lo.s32 	%r48, %r27, %r3, %r4;
$L__BB5_3:
	.pragma "nounroll";
	mul.wide.s32 	%rd3, %r48, 4;
	add.s64 	%rd4, %rd1, %rd3;
	ld.global.f32 	%f1, [%rd4];
	abs.f32 	%f2, %f1;
	mul.f32 	%f3, %f2, 0f4038AA3B;
	ex2.approx.ftz.f32 	%f4, %f3;
	add.f32 	%f5, %f4, 0f3F800000;
	rcp.approx.ftz.f32 	%f6, %f5;
	fma.rn.f32 	%f7, %f6, 0fC0000000, 0f3F800000;
	setp.ge.f32 	%p7, %f2, 0f41102CB4;
	selp.f32 	%f8, 0f3F800000, %f7, %p7;
	copysign.f32 	%f9, %f1, %f8;
	mul.f32 	%f10, %f1, %f1;
	fma.rn.f32 	%f11, %f10, 0f3C80F082, 0fBD563CAE;
	fma.rn.f32 	%f12, %f11, %f10, 0f3E085941;
	fma.rn.f32 	%f13, %f12, %f10, 0fBEAAA9ED;
	fma.rn.f32 	%f14, %f13, %f10, 0f00000000;
	fma.rn.f32 	%f15, %f14, %f1, %f1;
	setp.ge.f32 	%p8, %f2, 0f3F19999A;
	selp.f32 	%f16, %f9, %f15, %p8;
	st.global.f32 	[%rd4], %f16;
	mul.wide.s32 	%rd5, %r51, 4;
	add.s64 	%rd6, %rd1, %rd5;
	ld.global.f32 	%f17, [%rd6];
	abs.f32 	%f18, %f17;
	mul.f32 	%f19, %f18, 0f4038AA3B;
	ex2.approx.ftz.f32 	%f20, %f19;
	add.f32 	%f21, %f20, 0f3F800000;
	rcp.approx.ftz.f32 	%f22, %f21;
	fma.rn.f32 	%f23, %f22, 0fC0000000, 0f3F800000;
	setp.ge.f32 	%p9, %f18, 0f41102CB4;
	selp.f32 	%f24, 0f3F800000, %f23, %p9;
	copysign.f32 	%f25, %f17, %f24;
	mul.f32 	%f26, %f17, %f17;
	fma.rn.f32 	%f27, %f26, 0f3C80F082, 0fBD563CAE;
	fma.rn.f32 	%f28, %f27, %f26, 0f3E085941;
	fma.rn.f32 	%f29, %f28, %f26, 0fBEAAA9ED;
	fma.rn.f32 	%f30, %f29, %f26, 0f00000000;
	fma.rn.f32 	%f31, %f30, %f17, %f17;
	setp.ge.f32 	%p10, %f18, 0f3F19999A;
	selp.f32 	%f32, %f25, %f31, %p10;
	st.global.f32 	[%rd6], %f32;
	mul.wide.s32 	%rd7, %r50, 4;
	add.s64 	%rd8, %rd1, %rd7;
	ld.global.f32 	%f33, [%rd8];
	abs.f32 	%f34, %f33;
	mul.f32 	%f35, %f34, 0f4038AA3B;
	ex2.approx.ftz.f32 	%f36, %f35;
	add.f32 	%f37, %f36, 0f3F800000;
	rcp.approx.ftz.f32 	%f38, %f37;
	fma.rn.f32 	%f39, %f38, 0fC0000000, 0f3F800000;
	setp.ge.f32 	%p11, %f34, 0f41102CB4;
	selp.f32 	%f40, 0f3F800000, %f39, %p11;
	copysign.f32 	%f41, %f33, %f40;
	mul.f32 	%f42, %f33, %f33;
	fma.rn.f32 	%f43, %f42, 0f3C80F082, 0fBD563CAE;
	fma.rn.f32 	%f44, %f43, %f42, 0f3E085941;
	fma.rn.f32 	%f45, %f44, %f42, 0fBEAAA9ED;
	fma.rn.f32 	%f46, %f45, %f42, 0f00000000;
	fma.rn.f32 	%f47, %f46, %f33, %f33;
	setp.ge.f32 	%p12, %f34, 0f3F19999A;
	selp.f32 	%f48, %f41, %f47, %p12;
	st.global.f32 	[%rd8], %f48;
	mul.wide.s32 	%rd9, %r49, 4;
	add.s64 	%rd10, %rd1, %rd9;
	ld.global.f32 	%f49, [%rd10];
	abs.f32 	%f50, %f49;
	mul.f32 	%f51, %f50, 0f4038AA3B;
	ex2.approx.ftz.f32 	%f52, %f51;
	add.f32 	%f53, %f52, 0f3F800000;
	rcp.approx.ftz.f32 	%f54, %f53;
	fma.rn.f32 	%f55, %f54, 0fC0000000, 0f3F800000;
	setp.ge.f32 	%p13, %f50, 0f41102CB4;
	selp.f32 	%f56, 0f3F800000, %f55, %p13;
	copysign.f32 	%f57, %f49, %f56;
	mul.f32 	%f58, %f49, %f49;
	fma.rn.f32 	%f59, %f58, 0f3C80F082, 0fBD563CAE;
	fma.rn.f32 	%f60, %f59, %f58, 0f3E085941;
	fma.rn.f32 	%f61, %f60, %f58, 0fBEAAA9ED;
	fma.rn.f32 	%f62, %f61, %f58, 0f00000000;
	fma.rn.f32 	%f63, %f62, %f49, %f49;
	setp.ge.f32 	%p14, %f50, 0f3F19999A;
	selp.f32 	%f64, %f57, %f63, %p14;
	st.global.f32 	[%rd10], %f64;
	add.s32 	%r52, %r52, 4;
	add.s32 	%r51, %r51, %r9;
	add.s32 	%r50, %r50, %r9;
	add.s32 	%r49, %r49, %r9;
	add.s32 	%r48, %r48, %r9;
	setp.ne.s32 	%p15, %r52, 0;
	@%p15 bra 	$L__BB5_3;
$L__BB5_4:
	setp.eq.s32 	%p16, %r5, 0;
	@%p16 bra 	$L__BB5_9;
	setp.eq.s32 	%p17, %r5, 1;
	@%p17 bra 	$L__BB5_7;
	mad.lo.s32 	%r41, %r54, %r26, %r3;
	mad.lo.s32 	%r42, %r41, %r27, %r4;
	mul.wide.s32 	%rd11, %r42, 4;
	add.s64 	%rd12, %rd1, %rd11;
	ld.global.f32 	%f65, [%rd12];
	abs.f32 	%f66, %f65;
	mul.f32 	%f67, %f66, 0f4038AA3B;
	ex2.approx.ftz.f32 	%f68, %f67;
	add.f32 	%f69, %f68, 0f3F800000;
	rcp.approx.ftz.f32 	%f70, %f69;
	fma.rn.f32 	%f71, %f70, 0fC0000000, 0f3F800000;
	setp.ge.f32 	%p18, %f66, 0f41102CB4;
	selp.f32 	%f72, 0f3F800000, %f71, %p18;
	copysign.f32 	%f73, %f65, %f72;
	mul.f32 	%f74, %f65, %f65;
	fma.rn.f32 	%f75, %f74, 0f3C80F082, 0fBD563CAE;
	fma.rn.f32 	%f76, %f75, %f74, 0f3E085941;
	fma.rn.f32 	%f77, %f76, %f74, 0fBEAAA9ED;
	fma.rn.f32 	%f78, %f77, %f74, 0f00000000;
	fma.rn.f32 	%f79, %f78, %f65, %f65;
	setp.ge.f32 	%p19, %f66, 0f3F19999A;
	selp.f32 	%f80, %f73, %f79, %p19;
	st.global.f32 	[%rd12], %f80;
	add.s32 	%r43, %r41, %r26;
	mad.lo.s32 	%r44, %r43, %r27, %r4;
	mul.wide.s32 	%rd13, %r44, 4;
	add.s64 	%rd14, %rd1, %rd13;
	ld.global.f32 	%f81, [%rd14];
	abs.f32 	%f82, %f81;
	mul.f32 	%f83, %f82, 0f4038AA3B;
	ex2.approx.ftz.f32 	%f84, %f83;
	add.f32 	%f85, %f84, 0f3F800000;
	rcp.approx.ftz.f32 	%f86, %f85;
	fma.rn.f32 	%f87, %f86, 0fC0000000, 0f3F800000;
	setp.ge.f32 	%p20, %f82, 0f41102CB4;
	selp.f32 	%f88, 0f3F800000, %f87, %p20;
	copysign.f32 	%f89, %f81, %f88;
	mul.f32 	%f90, %f81, %f81;
	fma.rn.f32 	%f91, %f90, 0f3C80F082, 0fBD563CAE;
	fma.rn.f32 	%f92, %f91, %f90, 0f3E085941;
	fma.rn.f32 	%f93, %f92, %f90, 0fBEAAA9ED;
	fma.rn.f32 	%f94, %f93, %f90, 0f00000000;
	fma.rn.f32 	%f95, %f94, %f81, %f81;
	setp.ge.f32 	%p21, %f82, 0f3F19999A;
	selp.f32 	%f96, %f89, %f95, %p21;
	st.global.f32 	[%rd14], %f96;
	add.s32 	%r54, %r54, 2;
$L__BB5_7:
	and.b32  	%r45, %r28, 1;
	setp.eq.b32 	%p22, %r45, 1;
	not.pred 	%p23, %p22;
	@%p23 bra 	$L__BB5_9;
	mad.lo.s32 	%r46, %r54, %r26, %r3;
	mad.lo.s32 	%r47, %r46, %r27, %r4;
	mul.wide.s32 	%rd15, %r47, 4;
	add.s64 	%rd16, %rd1, %rd15;
	ld.global.f32 	%f97, [%rd16];
	abs.f32 	%f98, %f97;
	mul.f32 	%f99, %f98, 0f4038AA3B;
	ex2.approx.ftz.f32 	%f100, %f99;
	add.f32 	%f101, %f100, 0f3F800000;
	rcp.approx.ftz.f32 	%f102, %f101;
	fma.rn.f32 	%f103, %f102, 0fC0000000, 0f3F800000;
	setp.ge.f32 	%p24, %f98, 0f41102CB4;
	selp.f32 	%f104, 0f3F800000, %f103, %p24;
	copysign.f32 	%f105, %f97, %f104;
	mul.f32 	%f106, %f97, %f97;
	fma.rn.f32 	%f107, %f106, 0f3C80F082, 0fBD563CAE;
	fma.rn.f32 	%f108, %f107, %f106, 0f3E085941;
	fma.rn.f32 	%f109, %f108, %f106, 0fBEAAA9ED;
	fma.rn.f32 	%f110, %f109, %f106, 0f00000000;
	fma.rn.f32 	%f111, %f110, %f97, %f97;
	setp.ge.f32 	%p25, %f98, 0f3F19999A;
	selp.f32 	%f112, %f105, %f111, %p25;
	st.global.f32 	[%rd16], %f112;
$L__BB5_9:
	ret;

}


// ===== COMPILED SASS (sm_100) =====

	.target	sm_100

	.elftype	@"ET_EXEC"


//--------------------- .note.nv.tkinfo           --------------------------
	.section	.note.nv.tkinfo,"",@"SHT_NOTE"
	.sectionflags	@"SHF_NOTE_NV_TKINFO"
	.tkinfo
        /*0018*/ 	.word	0x00000002
        /*0030*/ 	.string	""
        /*0030*/ 	.string	"ptxas"
        /*0030*/ 	.string	"Cuda compilation tools, release 13.0, V13.0.88"
        /*0030*/ 	.string	"Build cuda_13.0.r13.0/compiler.36424714_0"
        /*0030*/ 	.string	"-arch sm_100 -m 64 "



//--------------------- .note.nv.cuinfo           --------------------------
	.section	.note.nv.cuinfo,"",@"SHT_NOTE"
	.sectionflags	@"SHF_NOTE_NV_CUINFO"
        /*0018*/ 	.short	0x0002
        /*001a*/ 	.short	0x0064
        /*001c*/ 	.short	0x0082
	.zero		2


//--------------------- .nv.info                  --------------------------
	.section	.nv.info,"",@"SHT_CUDA_INFO"
	.align	4


	//----- nvinfo : EIATTR_REGCOUNT
	.align		4
        /*0000*/ 	.byte	0x04, 0x2f
        /*0002*/ 	.short	(.L_1 - .L_0)
	.align		4
.L_0:
        /*0004*/ 	.word	index@(_Z13cudaMatrixAddPfS_S_ii)
        /*0008*/ 	.word	0x0000000c


	//----- nvinfo : EIATTR_FRAME_SIZE
	.align		4
.L_1:
        /*000c*/ 	.byte	0x04, 0x11
        /*000e*/ 	.short	(.L_3 - .L_2)
	.align		4
.L_2:
        /*0010*/ 	.word	index@(_Z13cudaMatrixAddPfS_S_ii)
        /*0014*/ 	.word	0x00000000


	//----- nvinfo : EIATTR_REGCOUNT
	.align		4
.L_3:
        /*0018*/ 	.byte	0x04, 0x2f
        /*001a*/ 	.short	(.L_5 - .L_4)
	.align		4
.L_4:
        /*001c*/ 	.word	index@(_Z14CudaMatrixMultPfS_S_i)
        /*0020*/ 	.word	0x0000001e


	//----- nvinfo : EIATTR_FRAME_SIZE
	.align		4
.L_5:
        /*0024*/ 	.byte	0x04, 0x11
        /*0026*/ 	.short	(.L_7 - .L_6)
	.align		4
.L_6:
        /*0028*/ 	.word	index@(_Z14CudaMatrixMultPfS_S_i)
        /*002c*/ 	.word	0x00000000


	//----- nvinfo : EIATTR_REGCOUNT
	.align		4
.L_7:
        /*0030*/ 	.byte	0x04, 0x2f
        /*0032*/ 	.short	(.L_9 - .L_8)
	.align		4
.L_8:
        /*0034*/ 	.word	index@(_Z6Conv2DPfS_S_iiiiii)
        /*0038*/ 	.word	0x00000020


	//----- nvinfo : EIATTR_FRAME_SIZE
	.align		4
.L_9:
        /*003c*/ 	.byte	0x04, 0x11
        /*003e*/ 	.short	(.L_11 - .L_10)
	.align		4
.L_10:
        /*0040*/ 	.word	index@(_Z6Conv2DPfS_S_iiiiii)
        /*0044*/ 	.word	0x00000000


	//----- nvinfo : EIATTR_REGCOUNT
	.align		4
.L_11:
        /*0048*/ 	.byte	0x04, 0x2f
        /*004a*/ 	.short	(.L_13 - .L_12)
	.align		4
.L_12:
        /*004c*/ 	.word	index@(_Z8MeanPoolPfS_iiiiii)
        /*0050*/ 	.word	0x0000001e


	//----- nvinfo : EIATTR_FRAME_SIZE
	.align		4
.L_13:
        /*0054*/ 	.byte	0x04, 0x11
        /*0056*/ 	.short	(.L_15 - .L_14)
	.align		4
.L_14:
        /*0058*/ 	.word	index@($__internal_0_$__cuda_sm3x_div_rn_noftz_f32_slowpath)
        /*005c*/ 	.word	0x00000000


	//----- nvinfo : EIATTR_FRAME_SIZE
	.align		4
.L_15:
        /*0060*/ 	.byte	0x04, 0x11
        /*0062*/ 	.short	(.L_17 - .L_16)
	.align		4
.L_16:
        /*0064*/ 	.word	index@(_Z8MeanPoolPfS_iiiiii)
        /*0068*/ 	.word	0x00000000


	//----- nvinfo : EIATTR_REGCOUNT
	.align		4
.L_17:
        /*006c*/ 	.byte	0x04, 0x2f
        /*006e*/ 	.short	(.L_19 - .L_18)
	.align		4
.L_18:
        /*0070*/ 	.word	index@(_Z9cudaDensePfS_S_S_iii)
        /*0074*/ 	.word	0x00000020


	//----- nvinfo : EIATTR_FRAME_SIZE
	.align		4
.L_19:
        /*0078*/ 	.byte	0x04, 0x11
        /*007a*/ 	.short	(.L_21 - .L_20)
	.align		4
.L_20:
        /*007c*/ 	.word	index@(_Z9cudaDensePfS_S_S_iii)
        /*0080*/ 	.word	0x00000000


	//----- nvinfo : EIATTR_REGCOUNT
	.align		4
.L_21:
        /*0084*/ 	.byte	0x04, 0x2f
        /*0086*/ 	.short	(.L_23 - .L_22)
	.align		4
.L_22:
        /*0088*/ 	.word	index@(_Z7kernelTPfiii)
        /*008c*/ 	.word	0x00000020


	//----- nvinfo : EIATTR_FRAME_SIZE
	.align		4
.L_23:
        /*0090*/ 	.byte	0x04, 0x11
        /*0092*/ 	.short	(.L_25 - .L_24)
	.align		4
.L_24:
        /*0094*/ 	.word	index@(_Z7kernelTPfiii)
        /*0098*/ 	.word	0x00000000


	//----- nvinfo : EIATTR_MIN_STACK_SIZE
	.align		4
.L_25:
        /*009c*/ 	.byte	0x04, 0x12
        /*009e*/ 	.short	(.L_27 - .L_26)
	.align		4
.L_26:
        /*00a0*/ 	.word	index@(_Z7kernelTPfiii)
        /*00a4*/ 	.word	0x00000000


	//----- nvinfo : EIATTR_MIN_STACK_SIZE
	.align		4
.L_27:
        /*00a8*/ 	.byte	0x04, 0x12
        /*00aa*/ 	.short	(.L_29 - .L_28)
	.align		4
.L_28:
        /*00ac*/ 	.word	index@(_Z9cudaDensePfS_S_S_iii)
        /*00b0*/ 	.word	0x00000000


	//----- nvinfo : EIATTR_MIN_STACK_SIZE
	.align		4
.L_29:
        /*00b4*/ 	.byte	0x04, 0x12
        /*00b6*/ 	.short	(.L_31 - .L_30)
	.align		4
.L_30:
        /*00b8*/ 	.word	index@(_Z8MeanPoolPfS_iiiiii)
        /*00bc*/ 	.word	0x00000000


	//----- nvinfo : EIATTR_MIN_STACK_SIZE
	.align		4
.L_31:
        /*00c0*/ 	.byte	0x04, 0x12
        /*00c2*/ 	.short	(.L_33 - .L_32)
	.align		4
.L_32:
        /*00c4*/ 	.word	index@(_Z6Conv2DPfS_S_iiiiii)
        /*00c8*/ 	.word	0x00000000


	//----- nvinfo : EIATTR_MIN_STACK_SIZE
	.align		4
.L_33:
        /*00cc*/ 	.byte	0x04, 0x12
        /*00ce*/ 	.short	(.L_35 - .L_34)
	.align		4
.L_34:
        /*00d0*/ 	.word	index@(_Z14CudaMatrixMultPfS_S_i)
        /*00d4*/ 	.word	0x00000000


	//----- nvinfo : EIATTR_MIN_STACK_SIZE
	.align		4
.L_35:
        /*00d8*/ 	.byte	0x04, 0x12
        /*00da*/ 	.short	(.L_37 - .L_36)
	.align		4
.L_36:
        /*00dc*/ 	.word	index@(_Z13cudaMatrixAddPfS_S_ii)
        /*00e0*/ 	.word	0x00000000
.L_37:


//--------------------- .nv.compat                --------------------------
	.section	.nv.compat,"",@"SHT_CUDA_COMPAT_INFO"
	.align	4
        /*0000*/ 	.byte	0x02, 0x09, 0x00, 0x00, 0x02, 0x02, 0x01, 0x00, 0x02, 0x05, 0x05, 0x00, 0x03, 0x07, 0x01, 0x01
        /*0010*/ 	.byte	0x02, 0x03, 0x00, 0x00, 0x02, 0x06, 0x01, 0x00, 0x04, 0x0b, 0x08, 0x00, 0x01, 0x00, 0x00, 0x00
        /*0020*/ 	.byte	0x00, 0x00, 0x00, 0x00


//--------------------- .nv.info._Z7kernelTPfiii  --------------------------
	.section	.nv.info._Z7kernelTPfiii,"",@"SHT_CUDA_INFO"
	.sectionflags	@""
	.align	4


	//----- nvinfo : EIATTR_CUDA_API_VERSION
	.align		4
        /*0000*/ 	.byte	0x04, 0x37
        /*0002*/ 	.short	(.L_39 - .L_38)
.L_38:
        /*0004*/ 	.word	0x00000082


	//----- nvinfo : EIATTR_KPARAM_INFO
	.align		4
.L_39:
        /*0008*/ 	.byte	0x04, 0x17
        /*000a*/ 	.short	(.L_41 - .L_40)
.L_40:
        /*000c*/ 	.word	0x00000000
        /*0010*/ 	.short	0x0003
        /*0012*/ 	.short	0x0010
        /*0014*/ 	.byte	0x00, 0xf0, 0x11, 0x00


	//----- nvinfo : EIATTR_KPARAM_INFO
	.align		4
.L_41:
        /*0018*/ 	.byte	0x04, 0x17
        /*001a*/ 	.short	(.L_43 - .L_42)
.L_42:
        /*001c*/ 	.word	0x00000000
        /*0020*/ 	.short	0x0002
        /*0022*/ 	.short	0x000c
        /*0024*/ 	.byte	0x00, 0xf0, 0x11, 0x00


	//----- nvinfo : EIATTR_KPARAM_INFO
	.align		4
.L_43:
        /*0028*/ 	.byte	0x04, 0x17
        /*002a*/ 	.short	(.L_45 - .L_44)
.L_44:
        /*002c*/ 	.word	0x00000000
        /*0030*/ 	.short	0x0001
        /*0032*/ 	.short	0x0008
        /*0034*/ 	.byte	0x00, 0xf0, 0x11, 0x00


	//----- nvinfo : EIATTR_KPARAM_INFO
	.align		4
.L_45:
        /*0038*/ 	.byte	0x04, 0x17
        /*003a*/ 	.short	(.L_47 - .L_46)
.L_46:
        /*003c*/ 	.word	0x00000000
        /*0040*/ 	.short	0x0000
        /*0042*/ 	.short	0x0000
        /*0044*/ 	.byte	0x00, 0xf5, 0x21, 0x00


	//----- nvinfo : EIATTR_SPARSE_MMA_MASK
	.align		4
.L_47:
        /*0048*/ 	.byte	0x03, 0x50
        /*004a*/ 	.short	0x0000


	//----- nvinfo : EIATTR_MAXREG_COUNT
	.align		4
        /*004c*/ 	.byte	0x03, 0x1b
        /*004e*/ 	.short	0x00ff


	//----- nvinfo : EIATTR_MERCURY_ISA_VERSION
	.align		4
        /*0050*/ 	.byte	0x03, 0x5f
        /*0052*/ 	.short	0x0101


	//----- nvinfo : EIATTR_VRC_CTA_INIT_COUNT
	.align		4
        /*0054*/ 	.byte	0x02, 0x4a
	.zero		1
	.zero		1


	//----- nvinfo : EIATTR_EXIT_INSTR_OFFSETS
	.align		4
        /*0058*/ 	.byte	0x04, 0x1c
        /*005a*/ 	.short	(.L_49 - .L_48)


	//   ....[0]....
.L_48:
        /*005c*/ 	.word	0x000000f0


	//   ....[1]....
        /*0060*/ 	.word	0x00000720


	//   ....[2]....
        /*0064*/ 	.word	0x00000a30


	//   ....[3]....
        /*0068*/ 	.word	0x00000bb0


	//----- nvinfo : EIATTR_CBANK_PARAM_SIZE
	.align		4
.L_49:
        /*006c*/ 	.byte	0x03, 0x19
        /*006e*/ 	.short	0x0014


	//----- nvinfo : EIATTR_PARAM_CBANK
	.align		4
        /*0070*/ 	.byte	0x04, 0x0a
        /*0072*/ 	.short	(.L_51 - .L_50)
	.align		4
.L_50:
        /*0074*/ 	.word	index@(.nv.constant0._Z7kernelTPfiii)
        /*0078*/ 	.short	0x0380
        /*007a*/ 	.short	0x0014


	//----- nvinfo : EIATTR_SW_WAR
	.align		4
.L_51:
        /*007c*/ 	.byte	0x04, 0x36
        /*007e*/ 	.short	(.L_53 - .L_52)
.L_52:
        /*0080*/ 	.word	0x00000008
.L_53:


//--------------------- .nv.info._Z9cudaDensePfS_S_S_iii --------------------------
	.section	.nv.info._Z9cudaDensePfS_S_S_iii,"",@"SHT_CUDA_INFO"
	.sectionflags	@""
	.align	4


	//----- nvinfo : EIATTR_CUDA_API_VERSION
	.align		4
        /*0000*/ 	.byte	0x04, 0x37
        /*0002*/ 	.short	(.L_55 - .L_54)
.L_54:
        /*0004*/ 	.word	0x00000082


	//----- nvinfo : EIATTR_KPARAM_INFO
	.align		4
.L_55:
        /*0008*/ 	.byte	0x04, 0x17
        /*000a*/ 	.short	(.L_57 - .L_56)
.L_56:
        /*000c*/ 	.word	0x00000000
        /*0010*/ 	.short	0x0006
        /*0012*/ 	.short	0x0028
        /*0014*/ 	.byte	0x00, 0xf0, 0x11, 0x00


	//----- nvinfo : EIATTR_KPARAM_INFO
	.align		4
.L_57:
        /*0018*/ 	.byte	0x04, 0x17
        /*001a*/ 	.short	(.L_59 - .L_58)
.L_58:
        /*001c*/ 	.word	0x00000000
        /*0020*/ 	.short	0x0005
        /*0022*/ 	.short	0x0024
        /*0024*/ 	.byte	0x00, 0xf0, 0x11, 0x00


	//----- nvinfo : EIATTR_KPARAM_INFO
	.align		4
.L_59:
        /*0028*/ 	.byte	0x04, 0x17
        /*002a*/ 	.short	(.L_61 - .L_60)
.L_60:
        /*002c*/ 	.word	0x00000000
        /*0030*/ 	.short	0x0004
        /*0032*/ 	.short	0x0020
        /*0034*/ 	.byte	0x00, 0xf0, 0x11, 0x00


	//----- nvinfo : EIATTR_KPARAM_INFO
	.align		4
.L_61:
        /*0038*/ 	.byte	0x04, 0x17
        /*003a*/ 	.short	(.L_63 - .L_62)
.L_62:
        /*003c*/ 	.word	0x00000000
        /*0040*/ 	.short	0x0003
        /*0042*/ 	.short	0x0018
        /*0044*/ 	.byte	0x00, 0xf5, 0x21, 0x00


	//----- nvinfo : EIATTR_KPARAM_INFO
	.align		4
.L_63:
        /*0048*/ 	.byte	0x04, 0x17
        /*004a*/ 	.short	(.L_65 - .L_64)
.L_64:
        /*004c*/ 	.word	0x00000000
        /*0050*/ 	.short	0x0002
        /*0052*/ 	.short	0x0010
        /*0054*/ 	.byte	0x00, 0xf5, 0x21, 0x00


	//----- nvinfo : EIATTR_KPARAM_INFO
	.align		4
.L_65:
        /*0058*/ 	.byte	0x04, 0x17
        /*005a*/ 	.short	(.L_67 - .L_66)
.L_66:
        /*005c*/ 	.word	0x00000000
        /*0060*/ 	.short	0x0001
        /*0062*/ 	.short	0x0008
        /*0064*/ 	.byte	0x00, 0xf5, 0x21, 0x00


	//----- nvinfo : EIATTR_KPARAM_INFO
	.align		4
.L_67:
        /*0068*/ 	.byte	0x04, 0x17
        /*006a*/ 	.short	(.L_69 - .L_68)
.L_68:
        /*006c*/ 	.word	0x00000000
        /*0070*/ 	.short	0x0000
        /*0072*/ 	.short	0x0000
        /*0074*/ 	.byte	0x00, 0xf5, 0x21, 0x00


	//----- nvinfo : EIATTR_SPARSE_MMA_MASK
	.align		4
.L_69:
        /*0078*/ 	.byte	0x03, 0x50
        /*007a*/ 	.short	0x0000


	//----- nvinfo : EIATTR_MAXREG_COUNT
	.align		4
        /*007c*/ 	.byte	0x03, 0x1b
        /*007e*/ 	.short	0x00ff


	//----- nvinfo : EIATTR_MERCURY_ISA_VERSION
	.align		4
        /*0080*/ 	.byte	0x03, 0x5f
        /*0082*/ 	.short	0x0101


	//----- nvinfo : EIATTR_VRC_CTA_INIT_COUNT
	.align		4
        /*0084*/ 	.byte	0x02, 0x4a
	.zero		1
	.zero		1


	//----- nvinfo : EIATTR_EXIT_INSTR_OFFSETS
	.align		4
        /*0088*/ 	.byte	0x04, 0x1c
        /*008a*/ 	.short	(.L_71 - .L_70)


	//   ....[0]....
.L_70:
        /*008c*/ 	.word	0x00000af0


	//   ....[1]....
        /*0090*/ 	.word	0x00000b90


	//----- nvinfo : EIATTR_CRS_STACK_SIZE
	.align		4
.L_71:
        /*0094*/ 	.byte	0x04, 0x1e
        /*0096*/ 	.short	(.L_73 - .L_72)
.L_72:
        /*0098*/ 	.word	0x00000000


	//----- nvinfo : EIATTR_CBANK_PARAM_SIZE
	.align		4
.L_73:
        /*009c*/ 	.byte	0x03, 0x19
        /*009e*/ 	.short	0x002c


	//----- nvinfo : EIATTR_PARAM_CBANK
	.align		4
        /*00a0*/ 	.byte	0x04, 0x0a
        /*00a2*/ 	.short	(.L_75 - .L_74)
	.align		4
.L_74:
        /*00a4*/ 	.word	index@(.nv.constant0._Z9cudaDensePfS_S_S_iii)
        /*00a8*/ 	.short	0x0380
        /*00aa*/ 	.short	0x002c


	//----- nvinfo : EIATTR_SW_WAR
	.align		4
.L_75:
        /*00ac*/ 	.byte	0x04, 0x36
        /*00ae*/ 	.short	(.L_77 - .L_76)
.L_76:
        /*00b0*/ 	.word	0x00000008
.L_77:


//--------------------- .nv.info._Z8MeanPoolPfS_iiiiii --------------------------
	.section	.nv.info._Z8MeanPoolPfS_iiiiii,"",@"SHT_CUDA_INFO"
	.sectionflags	@""
	.align	4


	//----- nvinfo : EIATTR_CUDA_API_VERSION
	.align		4
        /*0000*/ 	.byte	0x04, 0x37
        /*0002*/ 	.short	(.L_79 - .L_78)
.L_78:
        /*0004*/ 	.word	0x00000082


	//----- nvinfo : EIATTR_KPARAM_INFO
	.align		4
.L_79:
        /*0008*/ 	.byte	0x04, 0x17
        /*000a*/ 	.short	(.L_81 - .L_80)
.L_80:
        /*000c*/ 	.word	0x00000000
        /*0010*/ 	.short	0x0007
        /*0012*/ 	.short	0x0024
        /*0014*/ 	.byte	0x00, 0xf0, 0x11, 0x00


	//----- nvinfo : EIATTR_KPARAM_INFO
	.align		4
.L_81:
        /*0018*/ 	.byte	0x04, 0x17
        /*001a*/ 	.short	(.L_83 - .L_82)
.L_82:
        /*001c*/ 	.word	0x00000000
        /*0020*/ 	.short	0x0006
        /*0022*/ 	.short	0x0020
        /*0024*/ 	.byte	0x00, 0xf0, 0x11, 0x00


	//----- nvinfo : EIATTR_KPARAM_INFO
	.align		4
.L_83:
        /*0028*/ 	.byte	0x04, 0x17
        /*002a*/ 	.short	(.L_85 - .L_84)
.L_84:
        /*002c*/ 	.word	0x00000000
        /*0030*/ 	.short	0x0005
        /*0032*/ 	.short	0x001c
        /*0034*/ 	.byte	0x00, 0xf0, 0x11, 0x00


	//----- nvinfo : EIATTR_KPARAM_INFO
	.align		4
.L_85:
        /*0038*/ 	.byte	0x04, 0x17
        /*003a*/ 	.short	(.L_87 - .L_86)
.L_86:
        /*003c*/ 	.word	0x00000000
        /*0040*/ 	.short	0x0004
        /*0042*/ 	.short	0x0018
        /*0044*/ 	.byte	0x00, 0xf0, 0x11, 0x00


	//----- nvinfo : EIATTR_KPARAM_INFO
	.align		4
.L_87:
        /*0048*/ 	.byte	0x04, 0x17
        /*004a*/ 	.short	(.L_89 - .L_88)
.L_88:
        /*004c*/ 	.word	0x00000000
        /*0050*/ 	.short	0x0003
        /*0052*/ 	.short	0x0014
        /*0054*/ 	.byte	0x00, 0xf0, 0x11, 0x00


	//----- nvinfo : EIATTR_KPARAM_INFO
	.align		4
.L_89:
        /*0058*/ 	.byte	0x04, 0x17
        /*005a*/ 	.short	(.L_91 - .L_90)
.L_90:
        /*005c*/ 	.word	0x00000000
        /*0060*/ 	.short	0x0002
        /*0062*/ 	.short	0x0010
        /*0064*/ 	.byte	0x00, 0xf0, 0x11, 0x00


	//----- nvinfo : EIATTR_KPARAM_INFO
	.align		4
.L_91:
        /*0068*/ 	.byte	0x04, 0x17
        /*006a*/ 	.short	(.L_93 - .L_92)
.L_92:
        /*006c*/ 	.word	0x00000000
        /*0070*/ 	.short	0x0001
        /*0072*/ 	.short	0x0008
        /*0074*/ 	.byte	0x00, 0xf5, 0x21, 0x00


	//----- nvinfo : EIATTR_KPARAM_INFO
	.align		4
.L_93:
        /*0078*/ 	.byte	0x04, 0x17
        /*007a*/ 	.short	(.L_95 - .L_94)
.L_94:
        /*007c*/ 	.word	0x00000000
        /*0080*/ 	.short	0x0000
        /*0082*/ 	.short	0x0000
        /*0084*/ 	.byte	0x00, 0xf5, 0x21, 0x00


	//----- nvinfo : EIATTR_SPARSE_MMA_MASK
	.align		4
.L_95:
        /*0088*/ 	.byte	0x03, 0x50
        /*008a*/ 	.short	0x0000


	//----- nvinfo : EIATTR_MAXREG_COUNT
	.align		4
        /*008c*/ 	.byte	0x03, 0x1b
        /*008e*/ 	.short	0x00ff


	//----- nvinfo : EIATTR_MERCURY_ISA_VERSION
	.align		4
        /*0090*/ 	.byte	0x03, 0x5f
        /*0092*/ 	.short	0x0101


	//----- nvinfo : EIATTR_VRC_CTA_INIT_COUNT
	.align		4
        /*0094*/ 	.byte	0x02, 0x4a
	.zero		1
	.zero		1


	//----- nvinfo : EIATTR_EXIT_INSTR_OFFSETS
	.align		4
        /*0098*/ 	.byte	0x04, 0x1c
        /*009a*/ 	.short	(.L_97 - .L_96)


	//   ....[0]....
.L_96:
        /*009c*/ 	.word	0x00000230


	//   ....[1]....
        /*00a0*/ 	.word	0x00000300


	//   ....[2]....
        /*00a4*/ 	.word	0x00000330


	//   ....[3]....
        /*00a8*/ 	.word	0x00002ac0


	//   ....[4]....
        /*00ac*/ 	.word	0x00003e80


	//   ....[5]....
        /*00b0*/ 	.word	0x000044d0


	//----- nvinfo : EIATTR_CRS_STACK_SIZE
	.align		4
.L_97:
        /*00b4*/ 	.byte	0x04, 0x1e
        /*00b6*/ 	.short	(.L_99 - .L_98)
.L_98:
        /*00b8*/ 	.word	0x00000000


	//----- nvinfo : EIATTR_CBANK_PARAM_SIZE
	.align		4
.L_99:
        /*00bc*/ 	.byte	0x03, 0x19
        /*00be*/ 	.short	0x0028


	//----- nvinfo : EIATTR_PARAM_CBANK
	.align		4
        /*00c0*/ 	.byte	0x04, 0x0a
        /*00c2*/ 	.short	(.L_101 - .L_100)
	.align		4
.L_100:
        /*00c4*/ 	.word	index@(.nv.constant0._Z8MeanPoolPfS_iiiiii)
        /*00c8*/ 	.short	0x0380
        /*00ca*/ 	.short	0x0028


	//----- nvinfo : EIATTR_SW_WAR
	.align		4
.L_101:
        /*00cc*/ 	.byte	0x04, 0x36
        /*00ce*/ 	.short	(.L_103 - .L_102)
.L_102:
        /*00d0*/ 	.word	0x00000008
.L_103:


//--------------------- .nv.info._Z6Conv2DPfS_S_iiiiii --------------------------
	.section	.nv.info._Z6Conv2DPfS_S_iiiiii,"",@"SHT_CUDA_INFO"
	.sectionflags	@""
	.align	4


	//----- nvinfo : EIATTR_CUDA_API_VERSION
	.align		4
        /*0000*/ 	.byte	0x04, 0x37
        /*0002*/ 	.short	(.L_105 - .L_104)
.L_104:
        /*0004*/ 	.word	0x00000082


	//----- nvinfo : EIATTR_KPARAM_INFO
	.align		4
.L_105:
        /*0008*/ 	.byte	0x04, 0x17
        /*000a*/ 	.short	(.L_107 - .L_106)
.L_106:
        /*000c*/ 	.word	0x00000000
        /*0010*/ 	.short	0x0008
        /*0012*/ 	.short	0x002c
        /*0014*/ 	.byte	0x00, 0xf0, 0x11, 0x00


	//----- nvinfo : EIATTR_KPARAM_INFO
	.align		4
.L_107:
        /*0018*/ 	.byte	0x04, 0x17
        /*001a*/ 	.short	(.L_109 - .L_108)
.L_108:
        /*001c*/ 	.word	0x00000000
        /*0020*/ 	.short	0x0007
        /*0022*/ 	.short	0x0028
        /*0024*/ 	.byte	0x00, 0xf0, 0x11, 0x00


	//----- nvinfo : EIATTR_KPARAM_INFO
	.align		4
.L_109:
        /*0028*/ 	.byte	0x04, 0x17
        /*002a*/ 	.short	(.L_111 - .L_110)
.L_110:
        /*002c*/ 	.word	0x00000000
        /*0030*/ 	.short	0x0006
        /*0032*/ 	.short	0x0024
        /*0034*/ 	.byte	0x00, 0xf0, 0x11, 0x00


	//----- nvinfo : EIATTR_KPARAM_INFO
	.align		4
.L_111:
        /*0038*/ 	.byte	0x04, 0x17
        /*003a*/ 	.short	(.L_113 - .L_112)
.L_112:
        /*003c*/ 	.word	0x00000000
        /*0040*/ 	.short	0x0005
        /*0042*/ 	.short	0x0020
        /*0044*/ 	.byte	0x00, 0xf0, 0x11, 0x00


	//----- nvinfo : EIATTR_KPARAM_INFO
	.align		4
.L_113:
        /*0048*/ 	.byte	0x04, 0x17
        /*004a*/ 	.short	(.L_115 - .L_114)
.L_114:
        /*004c*/ 	.word	0x00000000
        /*0050*/ 	.short	0x0004
        /*0052*/ 	.short	0x001c
        /*0054*/ 	.byte	0x00, 0xf0, 0x11, 0x00


	//----- nvinfo : EIATTR_KPARAM_INFO
	.align		4
.L_115:
        /*0058*/ 	.byte	0x04, 0x17
        /*005a*/ 	.short	(.L_117 - .L_116)
.L_116:
        /*005c*/ 	.word	0x00000000
        /*0060*/ 	.short	0x0003
        /*0062*/ 	.short	0x0018
        /*0064*/ 	.byte	0x00, 0xf0, 0x11, 0x00


	//----- nvinfo : EIATTR_KPARAM_INFO
	.align		4
.L_117:
        /*0068*/ 	.byte	0x04, 0x17
        /*006a*/ 	.short	(.L_119 - .L_118)
.L_118:
        /*006c*/ 	.word	0x00000000
        /*0070*/ 	.short	0x0002
        /*0072*/ 	.short	0x0010
        /*0074*/ 	.byte	0x00, 0xf5, 0x21, 0x00


	//----- nvinfo : EIATTR_KPARAM_INFO
	.align		4
.L_119:
        /*0078*/ 	.byte	0x04, 0x17
        /*007a*/ 	.short	(.L_121 - .L_120)
.L_120:
        /*007c*/ 	.word	0x00000000
        /*0080*/ 	.short	0x0001
        /*0082*/ 	.short	0x0008
        /*0084*/ 	.byte	0x00, 0xf5, 0x21, 0x00


	//----- nvinfo : EIATTR_KPARAM_INFO
	.align		4
.L_121:
        /*0088*/ 	.byte	0x04, 0x17
        /*008a*/ 	.short	(.L_123 - .L_122)
.L_122:
        /*008c*/ 	.word	0x00000000
        /*0090*/ 	.short	0x0000
        /*0092*/ 	.short	0x0000
        /*0094*/ 	.byte	0x00, 0xf5, 0x21, 0x00


	//----- nvinfo : EIATTR_SPARSE_MMA_MASK
	.align		4
.L_123:
        /*0098*/ 	.byte	0x03, 0x50
        /*009a*/ 	.short	0x0000


	//----- nvinfo : EIATTR_MAXREG_COUNT
	.align		4
        /*009c*/ 	.byte	0x03, 0x1b
        /*009e*/ 	.short	0x00ff


	//----- nvinfo : EIATTR_MERCURY_ISA_VERSION
	.align		4
        /*00a0*/ 	.byte	0x03, 0x5f
        /*00a2*/ 	.short	0x0101


	//----- nvinfo : EIATTR_VRC_CTA_INIT_COUNT
	.align		4
        /*00a4*/ 	.byte	0x02, 0x4a
	.zero		1
	.zero		1


	//----- nvinfo : EIATTR_EXIT_INSTR_OFFSETS
	.align		4
        /*00a8*/ 	.byte	0x04, 0x1c
        /*00aa*/ 	.short	(.L_125 - .L_124)


	//   ....[0]....
.L_124:
        /*00ac*/ 	.word	0x000000e0


	//   ....[1]....
        /*00b0*/ 	.word	0x00000c10


	//   ....[2]....
        /*00b4*/ 	.word	0x00000ee0


	//   ....[3]....
        /*00b8*/ 	.word	0x00001050


	//   ....[4]....
        /*00bc*/ 	.word	0x00001140


	//   ....[5]....
        /*00c0*/ 	.word	0x000011a0


	//----- nvinfo : EIATTR_CBANK_PARAM_SIZE
	.align		4
.L_125:
        /*00c4*/ 	.byte	0x03, 0x19
        /*00c6*/ 	.short	0x0030


	//----- nvinfo : EIATTR_PARAM_CBANK
	.align		4
        /*00c8*/ 	.byte	0x04, 0x0a
        /*00ca*/ 	.short	(.L_127 - .L_126)
	.align		4
.L_126:
        /*00cc*/ 	.word	index@(.nv.constant0._Z6Conv2DPfS_S_iiiiii)
        /*00d0*/ 	.short	0x0380
        /*00d2*/ 	.short	0x0030


	//----- nvinfo : EIATTR_SW_WAR
	.align		4
.L_127:
        /*00d4*/ 	.byte	0x04, 0x36
        /*00d6*/ 	.short	(.L_129 - .L_128)
.L_128:
        /*00d8*/ 	.word	0x00000008
.L_129:


//--------------------- .nv.info._Z14CudaMatrixMultPfS_S_i --------------------------
	.section	.nv.info._Z14CudaMatrixMultPfS_S_i,"",@"SHT_CUDA_INFO"
	.sectionflags	@""
	.align	4


	//----- nvinfo : EIATTR_CUDA_API_VERSION
	.align		4
        /*0000*/ 	.byte	0x04, 0x37
        /*0002*/ 	.short	(.L_131 - .L_130)
.L_130:
        /*0004*/ 	.word	0x00000082


	//----- nvinfo : EIATTR_KPARAM_INFO
	.align		4
.L_131:
        /*0008*/ 	.byte	0x04, 0x17
        /*000a*/ 	.short	(.L_133 - .L_132)
.L_132:
        /*000c*/ 	.word	0x00000000
        /*0010*/ 	.short	0x0003
        /*0012*/ 	.short	0x0018
        /*0014*/ 	.byte	0x00, 0xf0, 0x11, 0x00


	//----- nvinfo : EIATTR_KPARAM_INFO
	.align		4
.L_133:
        /*0018*/ 	.byte	0x04, 0x17
        /*001a*/ 	.short	(.L_135 - .L_134)
.L_134:
        /*001c*/ 	.word	0x00000000
        /*0020*/ 	.short	0x0002
        /*0022*/ 	.short	0x0010
        /*0024*/ 	.byte	0x00, 0xf5, 0x21, 0x00


	//----- nvinfo : EIATTR_KPARAM_INFO
	.align		4
.L_135:
        /*0028*/ 	.byte	0x04, 0x17
        /*002a*/ 	.short	(.L_137 - .L_136)
.L_136:
        /*002c*/ 	.word	0x00000000
        /*0030*/ 	.short	0x0001
        /*0032*/ 	.short	0x0008
        /*0034*/ 	.byte	0x00, 0xf5, 0x21, 0x00


	//----- nvinfo : EIATTR_KPARAM_INFO
	.align		4
.L_137:
        /*0038*/ 	.byte	0x04, 0x17
        /*003a*/ 	.short	(.L_139 - .L_138)
.L_138:
        /*003c*/ 	.word	0x00000000
        /*0040*/ 	.short	0x0000
        /*0042*/ 	.short	0x0000
        /*0044*/ 	.byte	0x00, 0xf5, 0x21, 0x00


	//----- nvinfo : EIATTR_SPARSE_MMA_MASK
	.align		4
.L_139:
        /*0048*/ 	.byte	0x03, 0x50
        /*004a*/ 	.short	0x0000


	//----- nvinfo : EIATTR_MAXREG_COUNT
	.align		4
        /*004c*/ 	.byte	0x03, 0x1b
        /*004e*/ 	.short	0x00ff


	//----- nvinfo : EIATTR_MERCURY_ISA_VERSION
	.align		4
        /*0050*/ 	.byte	0x03, 0x5f
        /*0052*/ 	.short	0x0101


	//----- nvinfo : EIATTR_VRC_CTA_INIT_COUNT
	.align		4
        /*0054*/ 	.byte	0x02, 0x4a
	.zero		1
	.zero		1


	//----- nvinfo : EIATTR_EXIT_INSTR_OFFSETS
	.align		4
        /*0058*/ 	.byte	0x04, 0x1c
        /*005a*/ 	.short	(.L_141 - .L_140)


	//   ....[0]....
.L_140:
        /*005c*/ 	.word	0x000000c0


	//   ....[1]....
        /*0060*/ 	.word	0x00000a90


	//----- nvinfo : EIATTR_CBANK_PARAM_SIZE
	.align		4
.L_141:
        /*0064*/ 	.byte	0x03, 0x19
        /*0066*/ 	.short	0x001c


	//----- nvinfo : EIATTR_PARAM_CBANK
	.align		4
        /*0068*/ 	.byte	0x04, 0x0a
        /*006a*/ 	.short	(.L_143 - .L_142)
	.align		4
.L_142:
        /*006c*/ 	.word	index@(.nv.constant0._Z14CudaMatrixMultPfS_S_i)
        /*0070*/ 	.short	0x0380
        /*0072*/ 	.short	0x001c


	//----- nvinfo : EIATTR_SW_WAR
	.align		4
.L_143:
        /*0074*/ 	.byte	0x04, 0x36
        /*0076*/ 	.short	(.L_145 - .L_144)
.L_144:
        /*0078*/ 	.word	0x00000008
.L_145:


//--------------------- .nv.info._Z13cudaMatrixAddPfS_S_ii --------------------------
	.section	.nv.info._Z13cudaMatrixAddPfS_S_ii,"",@"SHT_CUDA_INFO"
	.sectionflags	@""
	.align	4


	//----- nvinfo : EIATTR_CUDA_API_VERSION
	.align		4
        /*0000*/ 	.byte	0x04, 0x37
        /*0002*/ 	.short	(.L_147 - .L_146)
.L_146:
        /*0004*/ 	.word	0x00000082


	//----- nvinfo : EIATTR_KPARAM_INFO
	.align		4
.L_147:
        /*0008*/ 	.byte	0x04, 0x17
        /*000a*/ 	.short	(.L_149 - .L_148)
.L_148:
        /*000c*/ 	.word	0x00000000
        /*0010*/ 	.short	0x0004
        /*0012*/ 	.short	0x001c
        /*0014*/ 	.byte	0x00, 0xf0, 0x11, 0x00


	//----- nvinfo : EIATTR_KPARAM_INFO
	.align		4
.L_149:
        /*0018*/ 	.byte	0x04, 0x17
        /*001a*/ 	.short	(.L_151 - .L_150)
.L_150:
        /*001c*/ 	.word	0x00000000
        /*0020*/ 	.short	0x0003
        /*0022*/ 	.short	0x0018
        /*0024*/ 	.byte	0x00, 0xf0, 0x11, 0x00


	//----- nvinfo : EIATTR_KPARAM_INFO
	.align		4
.L_151:
        /*0028*/ 	.byte	0x04, 0x17
        /*002a*/ 	.short	(.L_153 - .L_152)
.L_152:
        /*002c*/ 	.word	0x00000000
        /*0030*/ 	.short	0x0002
        /*0032*/ 	.short	0x0010
        /*0034*/ 	.byte	0x00, 0xf5, 0x21, 0x00


	//----- nvinfo : EIATTR_KPARAM_INFO
	.align		4
.L_153:
        /*0038*/ 	.byte	0x04, 0x17
        /*003a*/ 	.short	(.L_155 - .L_154)
.L_154:
        /*003c*/ 	.word	0x00000000
        /*0040*/ 	.short	0x0001
        /*0042*/ 	.short	0x0008
        /*0044*/ 	.byte	0x00, 0xf5, 0x21, 0x00


	//----- nvinfo : EIATTR_KPARAM_INFO
	.align		4
.L_155:
        /*0048*/ 	.byte	0x04, 0x17
        /*004a*/ 	.short	(.L_157 - .L_156)
.L_156:
        /*004c*/ 	.word	0x00000000
        /*0050*/ 	.short	0x0000
        /*0052*/ 	.short	0x0000
        /*0054*/ 	.byte	0x00, 0xf5, 0x21, 0x00


	//----- nvinfo : EIATTR_SPARSE_MMA_MASK
	.align		4
.L_157:
        /*0058*/ 	.byte	0x03, 0x50
        /*005a*/ 	.short	0x0000


	//----- nvinfo : EIATTR_MAXREG_COUNT
	.align		4
        /*005c*/ 	.byte	0x03, 0x1b
        /*005e*/ 	.short	0x00ff


	//----- nvinfo : EIATTR_MERCURY_ISA_VERSION
	.align		4
        /*0060*/ 	.byte	0x03, 0x5f
        /*0062*/ 	.short	0x0101


	//----- nvinfo : EIATTR_VRC_CTA_INIT_COUNT
	.align		4
        /*0064*/ 	.byte	0x02, 0x4a
	.zero		1
	.zero		1


	//----- nvinfo : EIATTR_EXIT_INSTR_OFFSETS
	.align		4
        /*0068*/ 	.byte	0x04, 0x1c
        /*006a*/ 	.short	(.L_159 - .L_158)


	//   ....[0]....
.L_158:
        /*006c*/ 	.word	0x000000c0


	//   ....[1]....
        /*0070*/ 	.word	0x00000190


	//----- nvinfo : EIATTR_CBANK_PARAM_SIZE
	.align		4
.L_159:
        /*0074*/ 	.byte	0x03, 0x19
        /*0076*/ 	.short	0x0020


	//----- nvinfo : EIATTR_PARAM_CBANK
	.align		4
        /*0078*/ 	.byte	0x04, 0x0a
        /*007a*/ 	.short	(.L_161 - .L_160)
	.align		4
.L_160:
        /*007c*/ 	.word	index@(.nv.constant0._Z13cudaMatrixAddPfS_S_ii)
        /*0080*/ 	.short	0x0380
        /*0082*/ 	.short	0x0020


	//----- nvinfo : EIATTR_SW_WAR
	.align		4
.L_161:
        /*0084*/ 	.byte	0x04, 0x36
        /*0086*/ 	.short	(.L_163 - .L_162)
.L_162:
        /*0088*/ 	.word	0x00000008
.L_163:


//--------------------- .nv.callgraph             --------------------------
	.section	.nv.callgraph,"",@"SHT_CUDA_CALLGRAPH"
	.align	4
	.sectionentsize	8
	.align		4
        /*0000*/ 	.word	0x00000000
	.align		4
        /*0004*/ 	.word	0xffffffff
	.align		4
        /*0008*/ 	.word	0x00000000
	.align		4
        /*000c*/ 	.word	0xfffffffe
	.align		4
        /*0010*/ 	.word	0x00000000
	.align		4
        /*0014*/ 	.word	0xfffffffd
	.align		4
        /*0018*/ 	.word	0x00000000
	.align		4
        /*001c*/ 	.word	0xfffffffc


//--------------------- .text._Z7kernelTPfiii     --------------------------
	.section	.text._Z7kernelTPfiii,"ax",@progbits
	.align	128
        .global         _Z7kernelTPfiii
        .type           _Z7kernelTPfiii,@function
        .size           _Z7kernelTPfiii,(.L_x_140 - _Z7kernelTPfiii)
        .other          _Z7kernelTPfiii,@"STO_CUDA_ENTRY STV_DEFAULT"
_Z7kernelTPfiii:
.text._Z7kernelTPfiii:
[----:B------:R-:W-:Y:S01]  /*0000*/  LDC R1, c[0x0][0x37c] ;  /* 0x0000df00ff017b82 */ /* 0x000fe20000000800 */
[----:B------:R-:W0:Y:S07]  /*0010*/  S2R R5, SR_TID.X ;  /* 0x0000000000057919 */ /* 0x000e2e0000002100 */
[----:B------:R-:W1:Y:S01]  /*0020*/  S2UR UR4, SR_CTAID.Y ;  /* 0x00000000000479c3 */ /* 0x000e620000002600 */
[----:B------:R-:W1:Y:S01]  /*0030*/  LDCU UR5, c[0x0][0x364] ;  /* 0x00006c80ff0577ac */ /* 0x000e620008000800 */
[----:B------:R-:W2:Y:S06]  /*0040*/  S2R R15, SR_TID.Y ;  /* 0x00000000000f7919 */ /* 0x000eac0000002200 */
[----:B------:R-:W0:Y:S08]  /*0050*/  S2UR UR6, SR_CTAID.X ;  /* 0x00000000000679c3 */ /* 0x000e300000002500 */
[----:B------:R-:W0:Y:S08]  /*0060*/  LDC R10, c[0x0][0x360] ;  /* 0x0000d800ff0a7b82 */ /* 0x000e300000000800 */
[----:B------:R-:W3:Y:S01]  /*0070*/  LDC.64 R2, c[0x0][0x388] ;  /* 0x0000e200ff027b82 */ /* 0x000ee20000000a00 */
[----:B-1----:R-:W-:-:S07]  /*0080*/  UIMAD UR4, UR4, UR5, URZ ;  /* 0x00000005040472a4 */ /* 0x002fce000f8e02ff */
[----:B------:R-:W1:Y:S01]  /*0090*/  LDC R13, c[0x0][0x390] ;  /* 0x0000e400ff0d7b82 */ /* 0x000e620000000800 */
[----:B--2---:R-:W-:Y:S01]  /*00a0*/  IADD3 R11, PT, PT, R15, UR4, RZ ;  /* 0x000000040f0b7c10 */ /* 0x004fe2000fffe0ff */
[----:B0-----:R-:W-:-:S05]  /*00b0*/  IMAD R10, R10, UR6, R5 ;  /* 0x000000060a0a7c24 */ /* 0x001fca000f8e0205 */
[----:B---3--:R-:W-:-:S04]  /*00c0*/  ISETP.GE.AND P0, PT, R10, R3, PT ;  /* 0x000000030a00720c */ /* 0x008fc80003f06270 */
[----:B------:R-:W-:-:S04]  /*00d0*/  ISETP.GE.OR P0, PT, R11, R2, P0 ;  /* 0x000000020b00720c */ /* 0x000fc80000706670 */
[----:B-1----:R-:W-:-:S13]  /*00e0*/  ISETP.LT.OR P0, PT, R13, 0x1, P0 ;  /* 0x000000010d00780c */ /* 0x002fda0000701670 */
[----:B------:R-:W-:Y:S05]  /*00f0*/  @P0 EXIT ;  /* 0x000000000000094d */ /* 0x000fea0003800000 */
[C---:B------:R-:W-:Y:S01]  /*0100*/  ISETP.GE.U32.AND P1, PT, R13.reuse, 0x4, PT ;  /* 0x000000040d00780c */ /* 0x040fe20003f26070 */
[----:B------:R-:W0:Y:S01]  /*0110*/  LDCU.64 UR6, c[0x0][0x358] ;  /* 0x00006b00ff0677ac */ /* 0x000e220008000a00 */
[----:B------:R-:W-:Y:S01]  /*0120*/  LOP3.LUT R22, R13, 0x3, RZ, 0xc0, !PT ;  /* 0x000000030d167812 */ /* 0x000fe200078ec0ff */
[----:B------:R-:W-:-:S03]  /*0130*/  HFMA2 R12, -RZ, RZ, 0, 0 ;  /* 0x00000000ff0c7431 */ /* 0x000fc600000001ff */
[----:B------:R-:W-:-:S07]  /*0140*/  ISETP.NE.AND P0, PT, R22, RZ, PT ;  /* 0x000000ff1600720c */ /* 0x000fce0003f05270 */
[----:B------:R-:W-:Y:S06]  /*0150*/  @!P1 BRA `(.L_x_0) ;  /* 0x0000000400709947 */ /* 0x000fec0003800000 */
[----:B------:R-:W1:Y:S01]  /*0160*/  LDC.64 R4, c[0x0][0x380] ;  /* 0x0000e000ff047b82 */ /* 0x000e620000000a00 */
[C---:B------:R-:W-:Y:S01]  /*0170*/  IADD3 R15, PT, PT, R2.reuse, UR4, R15 ;  /* 0x00000004020f7c10 */ /* 0x040fe2000fffe00f */
[C---:B------:R-:W-:Y:S01]  /*0180*/  IMAD R19, R2.reuse, 0x3, R11 ;  /* 0x0000000302137824 */ /* 0x040fe200078e020b */
[----:B------:R-:W-:Y:S01]  /*0190*/  LEA R17, R2, R11, 0x1 ;  /* 0x0000000b02117211 */ /* 0x000fe200078e08ff */
[----:B------:R-:W-:Y:S01]  /*01a0*/  IMAD R14, R3, R2, RZ ;  /* 0x00000002030e7224 */ /* 0x000fe200078e02ff */
[----:B------:R-:W-:Y:S01]  /*01b0*/  LOP3.LUT R12, R13, 0x7ffffffc, RZ, 0xc0, !PT ;  /* 0x7ffffffc0d0c7812 */ /* 0x000fe200078ec0ff */
[-CC-:B------:R-:W-:Y:S02]  /*01c0*/  IMAD R21, R11, R3.reuse, R10.reuse ;  /* 0x000000030b157224 */ /* 0x180fe400078e020a */
[-CC-:B------:R-:W-:Y:S01]  /*01d0*/  IMAD R15, R15, R3.reuse, R10.reuse ;  /* 0x000000030f0f7224 */ /* 0x180fe200078e020a */
[----:B------:R-:W-:Y:S01]  /*01e0*/  IADD3 R16, PT, PT, -R12, RZ, RZ ;  /* 0x000000ff0c107210 */ /* 0x000fe20007ffe1ff */
[----:B------:R-:W-:-:S02]  /*01f0*/  IMAD R17, R17, R3, R10 ;  /* 0x0000000311117224 */ /* 0x000fc400078e020a */
[----:B------:R-:W-:-:S07]  /*0200*/  IMAD R19, R19, R3, R10 ;  /* 0x0000000313137224 */ /* 0x000fce00078e020a */
.L_x_1:
[----:B-12---:R-:W-:-:S05]  /*0210*/  IMAD.WIDE R8, R21, 0x4, R4 ;  /* 0x0000000415087825 */ /* 0x006fca00078e0204 */
[----:B0-----:R-:W2:Y:S01]  /*0220*/  LDG.E R6, desc[UR6][R8.64] ;  /* 0x0000000608067981 */ /* 0x001ea2000c1e1900 */
[----:B------:R-:W-:Y:S01]  /*0230*/  MOV R20, 0x3c80f082 ;  /* 0x3c80f08200147802 */ /* 0x000fe20000000f00 */
[----:B------:R-:W-:Y:S02]  /*0240*/  HFMA2 R18, -RZ, RZ, 1.875, 0 ;  /* 0x3f800000ff127431 */ /* 0x000fe400000001ff */
[C---:B--2---:R-:W-:Y:S01]  /*0250*/  FMUL R0, |R6|.reuse, 2.8853900432586669922 ;  /* 0x4038aa3b06007820 */ /* 0x044fe20000400200 */
[C---:B------:R-:W-:Y:S01]  /*0260*/  FMUL R27, R6.reuse, R6 ;  /* 0x00000006061b7220 */ /* 0x040fe20000400000 */
[C---:B------:R-:W-:Y:S02]  /*0270*/  FSETP.GE.AND P2, PT, |R6|.reuse, 0.60000002384185791016, PT ;  /* 0x3f19999a0600780b */ /* 0x040fe40003f46200 */
[----:B------:R-:W-:Y:S01]  /*0280*/  FSETP.GE.AND P1, PT, |R6|, 9.010913848876953125, PT ;  /* 0x41102cb40600780b */ /* 0x000fe20003f26200 */
[C---:B------:R-:W-:Y:S01]  /*0290*/  FFMA R24, R27.reuse, R20, -0.052303962409496307373 ;  /* 0xbd563cae1b187423 */ /* 0x040fe20000000014 */
[----:B------:R-:W0:Y:S03]  /*02a0*/  MUFU.EX2 R0, R0 ;  /* 0x0000000000007308 */ /* 0x000e260000000800 */
[----:B------:R-:W-:Y:S01]  /*02b0*/  FFMA R24, R27, R24, 0.1331529766321182251 ;  /* 0x3e0859411b187423 */ /* 0x000fe20000000018 */
[----:B0-----:R-:W-:-:S03]  /*02c0*/  FADD R7, R0, 1 ;  /* 0x3f80000000077421 */ /* 0x001fc60000000000 */
[----:B------:R-:W-:-:S04]  /*02d0*/  FFMA R0, R27, R24, -0.33332768082618713379 ;  /* 0xbeaaa9ed1b007423 */ /* 0x000fc80000000018 */
[----:B------:R-:W-:Y:S01]  /*02e0*/  FFMA R27, R27, R0, RZ ;  /* 0x000000001b1b7223 */ /* 0x000fe200000000ff */
[----:B------:R-:W0:Y:S02]  /*02f0*/  MUFU.RCP R7, R7 ;  /* 0x0000000700077308 */ /* 0x000e240000001000 */
[----:B0-----:R-:W-:-:S05]  /*0300*/  FFMA R23, R7, -2, R18 ;  /* 0xc000000007177823 */ /* 0x001fca0000000012 */
[----:B------:R-:W-:-:S04]  /*0310*/  FSEL R23, R23, 1, !P1 ;  /* 0x3f80000017177808 */ /* 0x000fc80004800000 */
[--C-:B------:R-:W-:Y:S01]  /*0320*/  LOP3.LUT R25, R23, 0x80000000, R6.reuse, 0xb8, !PT ;  /* 0x8000000017197812 */ /* 0x100fe200078eb806 */
[----:B------:R-:W-:Y:S01]  /*0330*/  @!P2 FFMA R25, R6, R27, R6 ;  /* 0x0000001b0619a223 */ /* 0x000fe20000000006 */
[----:B------:R-:W-:-:S04]  /*0340*/  IMAD.WIDE R6, R15, 0x4, R4 ;  /* 0x000000040f067825 */ /* 0x000fc800078e0204 */
[----:B------:R0:W-:Y:S04]  /*0350*/  STG.E desc[UR6][R8.64], R25 ;  /* 0x0000001908007986 */ /* 0x0001e8000c101906 */
[----:B------:R-:W2:Y:S02]  /*0360*/  LDG.E R23, desc[UR6][R6.64] ;  /* 0x0000000606177981 */ /* 0x000ea4000c1e1900 */
[C---:B--2---:R-:W-:Y:S01]  /*0370*/  FMUL R24, |R23|.reuse, 2.8853900432586669922 ;  /* 0x4038aa3b17187820 */ /* 0x044fe20000400200 */
[C---:B------:R-:W-:Y:S01]  /*0380*/  FMUL R29, R23.reuse, R23 ;  /* 0x00000017171d7220 */ /* 0x040fe20000400000 */
[C---:B------:R-:W-:Y:S02]  /*0390*/  FSETP.GE.AND P2, PT, |R23|.reuse, 0.60000002384185791016, PT ;  /* 0x3f19999a1700780b */ /* 0x040fe40003f46200 */
[----:B------:R-:W-:Y:S01]  /*03a0*/  FSETP.GE.AND P1, PT, |R23|, 9.010913848876953125, PT ;  /* 0x41102cb41700780b */ /* 0x000fe20003f26200 */
[C---:B------:R-:W-:Y:S01]  /*03b0*/  FFMA R0, R29.reuse, R20, -0.052303962409496307373 ;  /* 0xbd563cae1d007423 */ /* 0x040fe20000000014 */
[----:B------:R-:W1:Y:S03]  /*03c0*/  MUFU.EX2 R24, R24 ;  /* 0x0000001800187308 */ /* 0x000e660000000800 */
[----:B------:R-:W-:-:S04]  /*03d0*/  FFMA R0, R29, R0, 0.1331529766321182251 ;  /* 0x3e0859411d007423 */ /* 0x000fc80000000000 */
[----:B------:R-:W-:-:S04]  /*03e0*/  FFMA R0, R29, R0, -0.33332768082618713379 ;  /* 0xbeaaa9ed1d007423 */ /* 0x000fc80000000000 */
[----:B------:R-:W-:Y:S01]  /*03f0*/  FFMA R0, R29, R0, RZ ;  /* 0x000000001d007223 */ /* 0x000fe200000000ff */
[----:B-1----:R-:W-:-:S04]  /*0400*/  FADD R26, R24, 1 ;  /* 0x3f800000181a7421 */ /* 0x002fc80000000000 */
[----:B------:R-:W1:Y:S02]  /*0410*/  MUFU.RCP R27, R26 ;  /* 0x0000001a001b7308 */ /* 0x000e640000001000 */
[----:B-1----:R-:W-:-:S05]  /*0420*/  FFMA R27, R27, -2, R18 ;  /* 0xc00000001b1b7823 */ /* 0x002fca0000000012 */
[----:B0-----:R-:W-:-:S04]  /*0430*/  FSEL R8, R27, 1, !P1 ;  /* 0x3f8000001b087808 */ /* 0x001fc80004800000 */
        /* <DEDUP_REMOVED lines=22> */
[----:B------:R-:W2:Y:S01]  /*05a0*/  LDG.E R23, desc[UR6][R6.64] ;  /* 0x0000000606177981 */ /* 0x000ea2000c1e1900 */
[----:B------:R-:W-:Y:S02]  /*05b0*/  IADD3 R16, PT, PT, R16, 0x4, RZ ;  /* 0x0000000410107810 */ /* 0x000fe40007ffe0ff */
[C---:B------:R-:W-:Y:S02]  /*05c0*/  LEA R15, R14.reuse, R15, 0x2 ;  /* 0x0000000f0e0f7211 */ /* 0x040fe400078e10ff */
[C---:B------:R-:W-:Y:S02]  /*05d0*/  LEA R17, R14.reuse, R17, 0x2 ;  /* 0x000000110e117211 */ /* 0x040fe400078e10ff */
[----:B------:R-:W-:-:S02]  /*05e0*/  LEA R19, R14, R19, 0x2 ;  /* 0x000000130e137211 */ /* 0x000fc400078e10ff */
[----:B------:R-:W-:Y:S01]  /*05f0*/  LEA R21, R14, R21, 0x2 ;  /* 0x000000150e157211 */ /* 0x000fe200078e10ff */
        /* <DEDUP_REMOVED lines=12> */
[----:B0-----:R-:W-:Y:S02]  /*06c0*/  FSEL R8, R27, 1, !P1 ;  /* 0x3f8000001b087808 */ /* 0x001fe40004800000 */
[----:B------:R-:W-:Y:S02]  /*06d0*/  ISETP.NE.AND P1, PT, R16, RZ, PT ;  /* 0x000000ff1000720c */ /* 0x000fe40003f25270 */
[--C-:B------:R-:W-:Y:S01]  /*06e0*/  LOP3.LUT R9, R8, 0x80000000, R23.reuse, 0xb8, !PT ;  /* 0x8000000008097812 */ /* 0x100fe200078eb817 */
[----:B------:R-:W-:-:S05]  /*06f0*/  @!P2 FFMA R9, R23, R0, R23 ;  /* 0x000000001709a223 */ /* 0x000fca0000000017 */
[----:B------:R2:W-:Y:S05]  /*0700*/  STG.E desc[UR6][R6.64], R9 ;  /* 0x0000000906007986 */ /* 0x0005ea000c101906 */
[----:B------:R-:W-:Y:S05]  /*0710*/  @P1 BRA `(.L_x_1) ;  /* 0xfffffff800bc1947 */ /* 0x000fea000383ffff */
.L_x_0:
[----:B0-----:R-:W-:Y:S05]  /*0720*/  @!P0 EXIT ;  /* 0x000000000000894d */ /* 0x001fea0003800000 */
[----:B------:R-:W-:Y:S02]  /*0730*/  ISETP.NE.AND P1, PT, R22, 0x1, PT ;  /* 0x000000011600780c */ /* 0x000fe40003f25270 */
[----:B------:R-:W-:-:S04]  /*0740*/  LOP3.LUT R13, R13, 0x1, RZ, 0xc0, !PT ;  /* 0x000000010d0d7812 */ /* 0x000fc800078ec0ff */
[----:B------:R-:W-:-:S07]  /*0750*/  ISETP.NE.U32.AND P0, PT, R13, 0x1, PT ;  /* 0x000000010d00780c */ /* 0x000fce0003f05070 */
[----:B------:R-:W-:Y:S06]  /*0760*/  @!P1 BRA `(.L_x_2) ;  /* 0x0000000000b09947 */ /* 0x000fec0003800000 */
[----:B--2---:R-:W0:Y:S01]  /*0770*/  LDC.64 R6, c[0x0][0x380] ;  /* 0x0000e000ff067b82 */ /* 0x004e220000000a00 */
[----:B------:R-:W-:-:S04]  /*0780*/  IMAD R13, R12, R2, R11 ;  /* 0x000000020c0d7224 */ /* 0x000fc800078e020b */
[----:B------:R-:W-:-:S04]  /*0790*/  IMAD R5, R13, R3, R10 ;  /* 0x000000030d057224 */ /* 0x000fc800078e020a */
[----:B0-----:R-:W-:-:S05]  /*07a0*/  IMAD.WIDE R4, R5, 0x4, R6 ;  /* 0x0000000405047825 */ /* 0x001fca00078e0206 */
[----:B------:R-:W2:Y:S01]  /*07b0*/  LDG.E R14, desc[UR6][R4.64] ;  /* 0x00000006040e7981 */ /* 0x000ea2000c1e1900 */
[----:B------:R-:W-:Y:S01]  /*07c0*/  MOV R9, 0x3c80f082 ;  /* 0x3c80f08200097802 */ /* 0x000fe20000000f00 */
[----:B------:R-:W-:Y:S01]  /*07d0*/  HFMA2 R8, -RZ, RZ, 1.875, 0 ;  /* 0x3f800000ff087431 */ /* 0x000fe200000001ff */
[----:B------:R-:W-:-:S05]  /*07e0*/  IADD3 R19, PT, PT, R13, R2, RZ ;  /* 0x000000020d137210 */ /* 0x000fca0007ffe0ff */
[----:B------:R-:W-:-:S04]  /*07f0*/  IMAD R19, R19, R3, R10 ;  /* 0x0000000313137224 */ /* 0x000fc800078e020a */
[----:B------:R-:W-:-:S04]  /*0800*/  IMAD.WIDE R6, R19, 0x4, R6 ;  /* 0x0000000413067825 */ /* 0x000fc800078e0206 */
        /* <DEDUP_REMOVED lines=14> */
[----:B------:R-:W-:-:S05]  /*08f0*/  @!P2 FFMA R13, R14, R17, R14 ;  /* 0x000000110e0da223 */ /* 0x000fca000000000e */
[----:B------:R0:W-:Y:S04]  /*0900*/  STG.E desc[UR6][R4.64], R13 ;  /* 0x0000000d04007986 */ /* 0x0001e8000c101906 */
[----:B------:R-:W2:Y:S01]  /*0910*/  LDG.E R14, desc[UR6][R6.64] ;  /* 0x00000006060e7981 */ /* 0x000ea2000c1e1900 */
[----:B------:R-:W-:Y:S01]  /*0920*/  IADD3 R12, PT, PT, R12, 0x2, RZ ;  /* 0x000000020c0c7810 */ /* 0x000fe20007ffe0ff */
        /* <DEDUP_REMOVED lines=8> */
[----:B0-----:R-:W-:Y:S01]  /*09b0*/  FFMA R5, R18, R0, RZ ;  /* 0x0000000012057223 */ /* 0x001fe200000000ff */
[----:B-1----:R-:W-:-:S04]  /*09c0*/  FADD R16, R15, 1 ;  /* 0x3f8000000f107421 */ /* 0x002fc80000000000 */
[----:B------:R-:W0:Y:S02]  /*09d0*/  MUFU.RCP R17, R16 ;  /* 0x0000001000117308 */ /* 0x000e240000001000 */
[----:B0-----:R-:W-:-:S05]  /*09e0*/  FFMA R17, R17, -2, R8 ;  /* 0xc000000011117823 */ /* 0x001fca0000000008 */
[----:B------:R-:W-:-:S04]  /*09f0*/  FSEL R17, R17, 1, !P1 ;  /* 0x3f80000011117808 */ /* 0x000fc80004800000 */
[--C-:B------:R-:W-:Y:S01]  /*0a00*/  LOP3.LUT R17, R17, 0x80000000, R14.reuse, 0xb8, !PT ;  /* 0x8000000011117812 */ /* 0x100fe200078eb80e */
[----:B------:R-:W-:-:S05]  /*0a10*/  @!P2 FFMA R17, R14, R5, R14 ;  /* 0x000000050e11a223 */ /* 0x000fca000000000e */
[----:B------:R0:W-:Y:S02]  /*0a20*/  STG.E desc[UR6][R6.64], R17 ;  /* 0x0000001106007986 */ /* 0x0001e4000c101906 */
.L_x_2:
[----:B------:R-:W-:Y:S05]  /*0a30*/  @P0 EXIT ;  /* 0x000000000000094d */ /* 0x000fea0003800000 */
[----:B------:R-:W1:Y:S01]  /*0a40*/  LDC.64 R4, c[0x0][0x380] ;  /* 0x0000e000ff047b82 */ /* 0x000e620000000a00 */
[----:B------:R-:W-:-:S04]  /*0a50*/  IMAD R2, R12, R2, R11 ;  /* 0x000000020c027224 */ /* 0x000fc800078e020b */
[----:B------:R-:W-:-:S04]  /*0a60*/  IMAD R3, R2, R3, R10 ;  /* 0x0000000302037224 */ /* 0x000fc800078e020a */
[----:B-1----:R-:W-:-:S05]  /*0a70*/  IMAD.WIDE R2, R3, 0x4, R4 ;  /* 0x0000000403027825 */ /* 0x002fca00078e0204 */
[----:B------:R-:W3:Y:S01]  /*0a80*/  LDG.E R4, desc[UR6][R2.64] ;  /* 0x0000000602047981 */ /* 0x000ee2000c1e1900 */
[----:B------:R-:W-:Y:S01]  /*0a90*/  MOV R8, 0x3c80f082 ;  /* 0x3c80f08200087802 */ /* 0x000fe20000000f00 */
[----:B0-2---:R-:W-:Y:S02]  /*0aa0*/  HFMA2 R6, -RZ, RZ, 1.875, 0 ;  /* 0x3f800000ff067431 */ /* 0x005fe400000001ff */
[C---:B---3--:R-:W-:Y:S01]  /*0ab0*/  FMUL R0, |R4|.reuse, 2.8853900432586669922 ;  /* 0x4038aa3b04007820 */ /* 0x048fe20000400200 */
        /* <DEDUP_REMOVED lines=14> */
[----:B------:R-:W-:Y:S01]  /*0ba0*/  STG.E desc[UR6][R2.64], R7 ;  /* 0x0000000702007986 */ /* 0x000fe2000c101906 */
[----:B------:R-:W-:Y:S05]  /*0bb0*/  EXIT ;  /* 0x000000000000794d */ /* 0x000fea0003800000 */
.L_x_3:
[----:B------:R-:W-:-:S00]  /*0bc0*/  BRA `(.L_x_3) ;  /* 0xfffffffc00fc7947 */ /* 0x000fc0000383ffff */
[----:B------:R-:W-:-:S00]  /*0bd0*/  NOP ;  /* 0x0000000000007918 */ /* 0x000fc00000000000 */
        /* <DEDUP_REMOVED lines=10> */
.L_x_140:


//--------------------- .text._Z9cudaDensePfS_S_S_iii --------------------------
	.section	.text._Z9cudaDensePfS_S_S_iii,"ax",@progbits
	.align	128
        .global         _Z9cudaDensePfS_S_S_iii
        .type           _Z9cudaDensePfS_S_S_iii,@function
        .size           _Z9cudaDensePfS_S_S_iii,(.L_x_141 - _Z9cudaDensePfS_S_S_iii)
        .other          _Z9cudaDensePfS_S_S_iii,@"STO_CUDA_ENTRY STV_DEFAULT"
_Z9cudaDensePfS_S_S_iii:
.text._Z9cudaDensePfS_S_S_iii:
[----:B------:R-:W-:Y:S01]  /*0000*/  LDC R1, c[0x0][0x37c] ;  /* 0x0000df00ff017b82 */ /* 0x000fe20000000800 */
[----:B------:R-:W0:Y:S07]  /*0010*/  S2R R3, SR_TID.Y ;  /* 0x0000000000037919 */ /* 0x000e2e0000002200 */
[----:B------:R-:W0:Y:S01]  /*0020*/  LDC R0, c[0x0][0x364] ;  /* 0x0000d900ff007b82 */ /* 0x000e220000000800 */
[----:B------:R-:W1:Y:S01]  /*0030*/  LDCU UR20, c[0x0][0x3a0] ;  /* 0x00007400ff1477ac */ /* 0x000e620008000800 */
[----:B------:R-:W-:Y:S01]  /*0040*/  BSSY.RECONVERGENT B0, `(.L_x_4) ;  /* 0x00000a7000007945 */ /* 0x000fe20003800200 */
[----:B------:R-:W2:Y:S01]  /*0050*/  S2R R2, SR_TID.X ;  /* 0x0000000000027919 */ /* 0x000ea20000002100 */
[----:B------:R-:W3:Y:S04]  /*0060*/  LDCU.64 UR18, c[0x0][0x358] ;  /* 0x00006b00ff1277ac */ /* 0x000ee80008000a00 */
[----:B------:R-:W0:Y:S08]  /*0070*/  S2UR UR4, SR_CTAID.Y ;  /* 0x00000000000479c3 */ /* 0x000e300000002600 */
[----:B------:R-:W2:Y:S08]  /*0080*/  S2UR UR5, SR_CTAID.X ;  /* 0x00000000000579c3 */ /* 0x000eb00000002500 */
[----:B------:R-:W2:Y:S01]  /*0090*/  LDC R13, c[0x0][0x360] ;  /* 0x0000d800ff0d7b82 */ /* 0x000ea20000000800 */
[----:B0-----:R-:W-:-:S02]  /*00a0*/  IMAD R0, R0, UR4, R3 ;  /* 0x0000000400007c24 */ /* 0x001fc4000f8e0203 */
[----:B--2---:R-:W-:-:S05]  /*00b0*/  IMAD R13, R13, UR5, R2 ;  /* 0x000000050d0d7c24 */ /* 0x004fca000f8e0202 */
[----:B------:R-:W-:-:S04]  /*00c0*/  VIMNMX R2, PT, PT, R0, R13, !PT ;  /* 0x0000000d00027248 */ /* 0x000fc80007fe0100 */
[----:B-1----:R-:W-:-:S13]  /*00d0*/  ISETP.GE.AND P0, PT, R2, UR20, PT ;  /* 0x0000001402007c0c */ /* 0x002fda000bf06270 */
[----:B---3--:R-:W-:Y:S05]  /*00e0*/  @P0 BRA `(.L_x_5) ;  /* 0x0000000800700947 */ /* 0x008fea0003800000 */
[----:B------:R-:W-:Y:S01]  /*00f0*/  UISETP.GE.U32.AND UP0, UPT, UR20, 0x8, UPT ;  /* 0x000000081400788c */ /* 0x000fe2000bf06070 */
[----:B------:R-:W-:Y:S02]  /*0100*/  HFMA2 R12, -RZ, RZ, 0, 0 ;  /* 0x00000000ff0c7431 */ /* 0x000fe400000001ff */
[----:B------:R-:W-:Y:S01]  /*0110*/  IMAD R5, R0, UR20, RZ ;  /* 0x0000001400057c24 */ /* 0x000fe2000f8e02ff */
[----:B------:R-:W-:-:S05]  /*0120*/  UMOV UR4, URZ ;  /* 0x000000ff00047c82 */ /* 0x000fca0008000000 */
[----:B------:R-:W-:Y:S05]  /*0130*/  BRA.U !UP0, `(.L_x_6) ;  /* 0x0000000108fc7547 */ /* 0x000fea000b800000 */
[----:B------:R-:W0:Y:S01]  /*0140*/  LDC.64 R2, c[0x0][0x380] ;  /* 0x0000e000ff027b82 */ /* 0x000e220000000a00 */
[----:B------:R-:W1:Y:S01]  /*0150*/  LDCU.64 UR22, c[0x0][0x390] ;  /* 0x00007200ff1677ac */ /* 0x000e620008000a00 */
[----:B------:R-:W-:Y:S02]  /*0160*/  MOV R12, RZ ;  /* 0x000000ff000c7202 */ /* 0x000fe40000000f00 */
[----:B------:R-:W-:Y:S01]  /*0170*/  MOV R14, R13 ;  /* 0x0000000d000e7202 */ /* 0x000fe20000000f00 */
[----:B------:R-:W-:-:S04]  /*0180*/  ULOP3.LUT UR4, UR20, 0x7ffffff8, URZ, 0xc0, !UPT ;  /* 0x7ffffff814047892 */ /* 0x000fc8000f8ec0ff */
[----:B------:R-:W-:Y:S02]  /*0190*/  UIADD3 UR4, UPT, UPT, -UR4, URZ, URZ ;  /* 0x000000ff04047290 */ /* 0x000fe4000fffe1ff */
[----:B-1----:R-:W-:Y:S02]  /*01a0*/  UIMAD.WIDE UR6, UR20, 0x4, UR22 ;  /* 0x00000004140678a5 */ /* 0x002fe4000f8e0216 */
[----:B------:R-:W-:Y:S02]  /*01b0*/  UIMAD.WIDE UR8, UR20, 0x8, UR22 ;  /* 0x00000008140878a5 */ /* 0x000fe4000f8e0216 */
[----:B------:R-:W-:Y:S01]  /*01c0*/  UIMAD.WIDE UR10, UR20, 0xc, UR22 ;  /* 0x0000000c140a78a5 */ /* 0x000fe2000f8e0216 */
[----:B0-----:R-:W-:Y:S01]  /*01d0*/  IMAD.WIDE.U32 R2, R5, 0x4, R2 ;  /* 0x0000000405027825 */ /* 0x001fe200078e0002 */
[----:B------:R-:W-:Y:S02]  /*01e0*/  UIMAD.WIDE UR12, UR20, 0x10, UR22 ;  /* 0x00000010140c78a5 */ /* 0x000fe4000f8e0216 */
[----:B------:R-:W-:Y:S01]  /*01f0*/  UIMAD.WIDE UR14, UR20, 0x14, UR22 ;  /* 0x00000014140e78a5 */ /* 0x000fe2000f8e0216 */
[----:B------:R-:W-:Y:S01]  /*0200*/  IADD3 R2, P0, PT, R2, 0x10, RZ ;  /* 0x0000001002027810 */ /* 0x000fe20007f1e0ff */
[----:B------:R-:W-:-:S03]  /*0210*/  UIMAD.WIDE UR16, UR20, 0x1c, UR22 ;  /* 0x0000001c141078a5 */ /* 0x000fc6000f8e0216 */
[----:B------:R-:W-:-:S09]  /*0220*/  IADD3.X R3, PT, PT, RZ, R3, RZ, P0, !PT ;  /* 0x00000003ff037210 */ /* 0x000fd200007fe4ff */
.L_x_7:
[----:B------:R-:W-:Y:S01]  /*0230*/  HFMA2 R7, -RZ, RZ, 0, 2.384185791015625e-07 ;  /* 0x00000004ff077431 */ /* 0x000fe200000001ff */
[----:B------:R-:W-:Y:S01]  /*0240*/  MOV R27, 0x4 ;  /* 0x00000004001b7802 */ /* 0x000fe20000000f00 */
[----:B------:R-:W-:Y:S01]  /*0250*/  HFMA2 R25, -RZ, RZ, 0, 2.384185791015625e-07 ;  /* 0x00000004ff197431 */ /* 0x000fe200000001ff */
[----:B------:R-:W2:Y:S01]  /*0260*/  LDG.E R23, desc[UR18][R2.64+-0x10] ;  /* 0xfffff01202177981 */ /* 0x000ea2000c1e1900 */
[----:B------:R-:W-:Y:S01]  /*0270*/  HFMA2 R9, -RZ, RZ, 0, 2.384185791015625e-07 ;  /* 0x00000004ff097431 */ /* 0x000fe200000001ff */
[----:B------:R-:W-:Y:S01]  /*0280*/  MOV R11, 0x4 ;  /* 0x00000004000b7802 */ /* 0x000fe20000000f00 */
[C---:B------:R-:W-:Y:S01]  /*0290*/  IMAD.WIDE R26, R14.reuse, R27, UR6 ;  /* 0x000000060e1a7e25 */ /* 0x040fe2000f8e021b */
[----:B------:R-:W3:Y:S03]  /*02a0*/  LDG.E R20, desc[UR18][R2.64+-0xc] ;  /* 0xfffff41202147981 */ /* 0x000ee6000c1e1900 */
[C---:B------:R-:W-:Y:S01]  /*02b0*/  IMAD.WIDE R6, R14.reuse, R7, UR22 ;  /* 0x000000160e067e25 */ /* 0x040fe2000f8e0207 */
[----:B------:R-:W3:Y:S04]  /*02c0*/  LDG.E R21, desc[UR18][R26.64] ;  /* 0x000000121a157981 */ /* 0x000ee8000c1e1900 */
[----:B------:R-:W2:Y:S01]  /*02d0*/  LDG.E R15, desc[UR18][R6.64] ;  /* 0x00000012060f7981 */ /* 0x000ea2000c1e1900 */
[----:B------:R-:W-:Y:S01]  /*02e0*/  IMAD.WIDE R24, R14, R25, UR8 ;  /* 0x000000080e187e25 */ /* 0x000fe2000f8e0219 */
[----:B------:R-:W-:-:S02]  /*02f0*/  MOV R5, 0x4 ;  /* 0x0000000400057802 */ /* 0x000fc40000000f00 */
[----:B------:R-:W4:Y:S01]  /*0300*/  LDG.E R18, desc[UR18][R2.64+-0x8] ;  /* 0xfffff81202127981 */ /* 0x000f22000c1e1900 */
[----:B------:R-:W-:-:S03]  /*0310*/  IMAD.WIDE R10, R14, R11, UR10 ;  /* 0x0000000a0e0a7e25 */ /* 0x000fc6000f8e020b */
[----:B------:R0:W4:Y:S01]  /*0320*/  LDG.E R19, desc[UR18][R24.64] ;  /* 0x0000001218137981 */ /* 0x000122000c1e1900 */
[C---:B------:R-:W-:Y:S01]  /*0330*/  IMAD.WIDE R8, R14.reuse, R9, UR12 ;  /* 0x0000000c0e087e25 */ /* 0x040fe2000f8e0209 */
[----:B------:R-:W-:Y:S02]  /*0340*/  MOV R29, UR20 ;  /* 0x00000014001d7c02 */ /* 0x000fe40008000f00 */
[----:B------:R1:W5:Y:S01]  /*0350*/  LDG.E R17, desc[UR18][R10.64] ;  /* 0x000000120a117981 */ /* 0x000362000c1e1900 */
[----:B------:R-:W-:-:S03]  /*0360*/  IMAD.WIDE R4, R14, R5, UR14 ;  /* 0x0000000e0e047e25 */ /* 0x000fc6000f8e0205 */
[----:B------:R-:W5:Y:S01]  /*0370*/  LDG.E R16, desc[UR18][R2.64+-0x4] ;  /* 0xfffffc1202107981 */ /* 0x000f62000c1e1900 */
[----:B0-----:R-:W-:-:S03]  /*0380*/  HFMA2 R25, -RZ, RZ, 0, 2.384185791015625e-07 ;  /* 0x00000004ff197431 */ /* 0x001fc600000001ff */
[----:B------:R-:W5:Y:S01]  /*0390*/  LDG.E R9, desc[UR18][R8.64] ;  /* 0x0000001208097981 */ /* 0x000f62000c1e1900 */
[----:B------:R-:W-:-:S03]  /*03a0*/  IMAD.WIDE R6, R29, 0x18, R6 ;  /* 0x000000181d067825 */ /* 0x000fc600078e0206 */
[----:B------:R-:W5:Y:S04]  /*03b0*/  LDG.E R22, desc[UR18][R2.64] ;  /* 0x0000001202167981 */ /* 0x000f68000c1e1900 */
[----:B------:R-:W5:Y:S01]  /*03c0*/  LDG.E R5, desc[UR18][R4.64] ;  /* 0x0000001204057981 */ /* 0x000f62000c1e1900 */
[----:B-1----:R-:W-:-:S03]  /*03d0*/  IMAD.WIDE R10, R14, R25, UR16 ;  /* 0x000000100e0a7e25 */ /* 0x002fc6000f8e0219 */
[----:B------:R-:W5:Y:S04]  /*03e0*/  LDG.E R24, desc[UR18][R2.64+0x4] ;  /* 0x0000041202187981 */ /* 0x000f68000c1e1900 */
[----:B------:R-:W5:Y:S04]  /*03f0*/  LDG.E R6, desc[UR18][R6.64] ;  /* 0x0000001206067981 */ /* 0x000f68000c1e1900 */
[----:B------:R-:W5:Y:S04]  /*0400*/  LDG.E R25, desc[UR18][R2.64+0x8] ;  /* 0x0000081202197981 */ /* 0x000f68000c1e1900 */
[----:B------:R-:W5:Y:S04]  /*0410*/  LDG.E R10, desc[UR18][R10.64] ;  /* 0x000000120a0a7981 */ /* 0x000f68000c1e1900 */
[----:B------:R0:W5:Y:S01]  /*0420*/  LDG.E R27, desc[UR18][R2.64+0xc] ;  /* 0x00000c12021b7981 */ /* 0x000162000c1e1900 */
[----:B------:R-:W-:-:S04]  /*0430*/  UIADD3 UR4, UPT, UPT, UR4, 0x8, URZ ;  /* 0x0000000804047890 */ /* 0x000fc8000fffe0ff */
[----:B------:R-:W-:Y:S01]  /*0440*/  UISETP.NE.AND UP0, UPT, UR4, URZ, UPT ;  /* 0x000000ff0400728c */ /* 0x000fe2000bf05270 */
[----:B0-----:R-:W-:-:S04]  /*0450*/  IADD3 R2, P0, PT, R2, 0x20, RZ ;  /* 0x0000002002027810 */ /* 0x001fc80007f1e0ff */
[----:B------:R-:W-:Y:S01]  /*0460*/  IADD3.X R3, PT, PT, RZ, R3, RZ, P0, !PT ;  /* 0x00000003ff037210 */ /* 0x000fe200007fe4ff */
[----:B--2---:R-:W-:-:S04]  /*0470*/  FFMA R15, R23, R15, R12 ;  /* 0x0000000f170f7223 */ /* 0x004fc8000000000c */
[----:B---3--:R-:W-:-:S04]  /*0480*/  FFMA R15, R20, R21, R15 ;  /* 0x00000015140f7223 */ /* 0x008fc8000000000f */
[----:B----4-:R-:W-:-:S04]  /*0490*/  FFMA R15, R18, R19, R15 ;  /* 0x00000013120f7223 */ /* 0x010fc8000000000f */
[----:B-----5:R-:W-:-:S04]  /*04a0*/  FFMA R15, R16, R17, R15 ;  /* 0x00000011100f7223 */ /* 0x020fc8000000000f */
[----:B------:R-:W-:-:S04]  /*04b0*/  FFMA R9, R22, R9, R15 ;  /* 0x0000000916097223 */ /* 0x000fc8000000000f */
[----:B------:R-:W-:Y:S01]  /*04c0*/  FFMA R24, R24, R5, R9 ;  /* 0x0000000518187223 */ /* 0x000fe20000000009 */
[----:B------:R-:W-:-:S03]  /*04d0*/  MOV R5, UR20 ;  /* 0x0000001400057c02 */ /* 0x000fc60008000f00 */
[----:B------:R-:W-:Y:S01]  /*04e0*/  FFMA R6, R25, R6, R24 ;  /* 0x0000000619067223 */ /* 0x000fe20000000018 */
[----:B------:R-:W-:-:S03]  /*04f0*/  LEA R14, R5, R14, 0x3 ;  /* 0x0000000e050e7211 */ /* 0x000fc600078e18ff */
[----:B------:R-:W-:Y:S01]  /*0500*/  FFMA R12, R27, R10, R6 ;  /* 0x0000000a1b0c7223 */ /* 0x000fe20000000006 */
[----:B------:R-:W-:Y:S06]  /*0510*/  BRA.U UP0, `(.L_x_7) ;  /* 0xfffffffd00447547 */ /* 0x000fec000b83ffff */
[----:B------:R-:W-:-:S12]  /*0520*/  ULOP3.LUT UR4, UR20, 0x7ffffff8, URZ, 0xc0, !UPT ;  /* 0x7ffffff814047892 */ /* 0x000fd8000f8ec0ff */
.L_x_6:
[----:B------:R-:W-:Y:S02]  /*0530*/  ULOP3.LUT UR6, UR20, 0x7, URZ, 0xc0, !UPT ;  /* 0x0000000714067892 */ /* 0x000fe4000f8ec0ff */
[----:B------:R-:W-:Y:S02]  /*0540*/  IMAD R2, R0, UR20, RZ ;  /* 0x0000001400027c24 */ /* 0x000fe4000f8e02ff */
[----:B------:R-:W-:-:S09]  /*0550*/  UISETP.NE.AND UP0, UPT, UR6, URZ, UPT ;  /* 0x000000ff0600728c */ /* 0x000fd2000bf05270 */
[----:B------:R-:W-:Y:S05]  /*0560*/  BRA.U !UP0, `(.L_x_8) ;  /* 0x0000000508407547 */ /* 0x000fea000b800000 */
[----:B------:R-:W-:Y:S02]  /*0570*/  UISETP.GE.U32.AND UP0, UPT, UR6, 0x4, UPT ;  /* 0x000000040600788c */ /* 0x000fe4000bf06070 */
[----:B------:R-:W-:-:S04]  /*0580*/  ULOP3.LUT UR5, UR20, 0x3, URZ, 0xc0, !UPT ;  /* 0x0000000314057892 */ /* 0x000fc8000f8ec0ff */
[----:B------:R-:W-:-:S03]  /*0590*/  UISETP.NE.AND UP1, UPT, UR5, URZ, UPT ;  /* 0x000000ff0500728c */ /* 0x000fc6000bf25270 */
[----:B------:R-:W-:Y:S08]  /*05a0*/  BRA.U !UP0, `(.L_x_9) ;  /* 0x00000001087c7547 */ /* 0x000ff0000b800000 */
[----:B------:R-:W0:Y:S01]  /*05b0*/  LDC.64 R6, c[0x0][0x390] ;  /* 0x0000e400ff067b82 */ /* 0x000e220000000a00 */
[----:B------:R-:W1:Y:S01]  /*05c0*/  LDCU.64 UR6, c[0x0][0x380] ;  /* 0x00007000ff0677ac */ /* 0x000e620008000a00 */
[----:B------:R-:W-:Y:S01]  /*05d0*/  MOV R4, UR4 ;  /* 0x0000000400047c02 */ /* 0x000fe20008000f00 */
[----:B------:R-:W-:Y:S01]  /*05e0*/  IMAD.U32 R11, RZ, RZ, UR20 ;  /* 0x00000014ff0b7e24 */ /* 0x000fe2000f8e00ff */
[C---:B------:R-:W-:Y:S02]  /*05f0*/  IADD3 R3, PT, PT, R2.reuse, UR4, RZ ;  /* 0x0000000402037c10 */ /* 0x040fe4000fffe0ff */
[----:B------:R-:W-:Y:S01]  /*0600*/  IADD3 R14, P0, PT, R2, UR4, RZ ;  /* 0x00000004020e7c10 */ /* 0x000fe2000ff1e0ff */
[----:B------:R-:W-:Y:S01]  /*0610*/  IMAD R5, R4, UR20, R13 ;  /* 0x0000001404057c24 */ /* 0x000fe2000f8e020d */
[----:B------:R-:W2:Y:S01]  /*0620*/  LDC.64 R8, c[0x0][0x380] ;  /* 0x0000e000ff087b82 */ /* 0x000ea20000000a00 */
[----:B------:R-:W-:Y:S02]  /*0630*/  MOV R15, UR20 ;  /* 0x00000014000f7c02 */ /* 0x000fe40008000f00 */
[----:B------:R-:W-:Y:S01]  /*0640*/  MOV R17, UR20 ;  /* 0x0000001400117c02 */ /* 0x000fe20008000f00 */
[----:B0-----:R-:W-:-:S04]  /*0650*/  IMAD.WIDE R6, R5, 0x4, R6 ;  /* 0x0000000405067825 */ /* 0x001fc800078e0206 */
[----:B------:R-:W-:Y:S02]  /*0660*/  IMAD.WIDE R10, R11, 0x4, R6 ;  /* 0x000000040b0a7825 */ /* 0x000fe400078e0206 */
[----:B------:R-:W3:Y:S02]  /*0670*/  LDG.E R6, desc[UR18][R6.64] ;  /* 0x0000001206067981 */ /* 0x000ee4000c1e1900 */
[----:B--2---:R-:W-:Y:S01]  /*0680*/  IMAD.WIDE.U32 R8, R3, 0x4, R8 ;  /* 0x0000000403087825 */ /* 0x004fe200078e0008 */
[----:B------:R-:W-:Y:S02]  /*0690*/  IADD3.X R3, PT, PT, RZ, RZ, RZ, P0, !PT ;  /* 0x000000ffff037210 */ /* 0x000fe400007fe4ff */
[----:B-1----:R-:W-:-:S03]  /*06a0*/  LEA R4, P0, R14, UR6, 0x2 ;  /* 0x000000060e047c11 */ /* 0x002fc6000f8010ff */
[----:B------:R-:W3:Y:S01]  /*06b0*/  LDG.E R9, desc[UR18][R8.64] ;  /* 0x0000001208097981 */ /* 0x000ee2000c1e1900 */
[----:B------:R-:W-:Y:S01]  /*06c0*/  LEA.HI.X R5, R14, UR7, R3, 0x2, P0 ;  /* 0x000000070e057c11 */ /* 0x000fe200080f1403 */
[----:B------:R-:W-:Y:S02]  /*06d0*/  IMAD.WIDE R14, R15, 0x4, R10 ;  /* 0x000000040f0e7825 */ /* 0x000fe400078e020a */
[----:B------:R-:W2:Y:S04]  /*06e0*/  LDG.E R3, desc[UR18][R10.64] ;  /* 0x000000120a037981 */ /* 0x000ea8000c1e1900 */
[----:B------:R-:W2:Y:S01]  /*06f0*/  LDG.E R18, desc[UR18][R4.64+0x4] ;  /* 0x0000041204127981 */ /* 0x000ea2000c1e1900 */
[----:B------:R-:W-:-:S03]  /*0700*/  IMAD.WIDE R16, R17, 0x4, R14 ;  /* 0x0000000411107825 */ /* 0x000fc600078e020e */
[----:B------:R-:W4:Y:S04]  /*0710*/  LDG.E R19, desc[UR18][R14.64] ;  /* 0x000000120e137981 */ /* 0x000f28000c1e1900 */
[----:B------:R-:W4:Y:S04]  /*0720*/  LDG.E R20, desc[UR18][R4.64+0x8] ;  /* 0x0000081204147981 */ /* 0x000f28000c1e1900 */
[----:B------:R-:W5:Y:S04]  /*0730*/  LDG.E R22, desc[UR18][R4.64+0xc] ;  /* 0x00000c1204167981 */ /* 0x000f68000c1e1900 */
[----:B------:R-:W5:Y:S01]  /*0740*/  LDG.E R16, desc[UR18][R16.64] ;  /* 0x0000001210107981 */ /* 0x000f62000c1e1900 */
[----:B------:R-:W-:Y:S01]  /*0750*/  UIADD3 UR4, UPT, UPT, UR4, 0x4, URZ ;  /* 0x0000000404047890 */ /* 0x000fe2000fffe0ff */
[----:B---3--:R-:W-:-:S04]  /*0760*/  FFMA R9, R9, R6, R12 ;  /* 0x0000000609097223 */ /* 0x008fc8000000000c */
[----:B--2---:R-:W-:-:S04]  /*0770*/  FFMA R3, R18, R3, R9 ;  /* 0x0000000312037223 */ /* 0x004fc80000000009 */
[----:B----4-:R-:W-:-:S04]  /*0780*/  FFMA R3, R20, R19, R3 ;  /* 0x0000001314037223 */ /* 0x010fc80000000003 */
[----:B-----5:R-:W-:-:S07]  /*0790*/  FFMA R12, R22, R16, R3 ;  /* 0x00000010160c7223 */ /* 0x020fce0000000003 */
.L_x_9:
[----:B------:R-:W-:Y:S05]  /*07a0*/  BRA.U !UP1, `(.L_x_8) ;  /* 0x0000000109b07547 */ /* 0x000fea000b800000 */
[----:B------:R-:W-:Y:S01]  /*07b0*/  UISETP.NE.AND UP0, UPT, UR5, 0x1, UPT ;  /* 0x000000010500788c */ /* 0x000fe2000bf05270 */
[----:B------:R-:W-:Y:S01]  /*07c0*/  MOV R4, UR4 ;  /* 0x0000000400047c02 */ /* 0x000fe20008000f00 */
[----:B------:R-:W-:Y:S02]  /*07d0*/  ULOP3.LUT UR5, UR20, 0x1, URZ, 0xc0, !UPT ;  /* 0x0000000114057892 */ /* 0x000fe4000f8ec0ff */
[----:B------:R-:W-:Y:S02]  /*07e0*/  MOV R17, UR20 ;  /* 0x0000001400117c02 */ /* 0x000fe40008000f00 */
[----:B------:R-:W-:Y:S01]  /*07f0*/  UISETP.NE.U32.AND UP1, UPT, UR5, 0x1, UPT ;  /* 0x000000010500788c */ /* 0x000fe2000bf25070 */
[----:B------:R-:W-:-:S04]  /*0800*/  PLOP3.LUT P1, PT, PT, PT, UP0, 0x80, 0x8 ;  /* 0x000000000008781c */ /* 0x000fc80003f2f008 */
[----:B------:R-:W0:Y:S01]  /*0810*/  @UP0 LDCU.64 UR6, c[0x0][0x380] ;  /* 0x00007000ff0607ac */ /* 0x000e220008000a00 */
[----:B------:R-:W-:Y:S01]  /*0820*/  PLOP3.LUT P0, PT, PT, PT, UP1, 0x80, 0x8 ;  /* 0x000000000008781c */ /* 0x000fe20003f0f018 */
[----:B------:R-:W1:Y:S01]  /*0830*/  @UP0 LDCU.64 UR8, c[0x0][0x390] ;  /* 0x00007200ff0807ac */ /* 0x000e620008000a00 */
[----:B------:R-:W2:Y:S06]  /*0840*/  @UP0 LDCU.64 UR10, c[0x0][0x380] ;  /* 0x00007000ff0a07ac */ /* 0x000eac0008000a00 */
[C---:B------:R-:W-:Y:S02]  /*0850*/  @P1 IADD3 R3, PT, PT, R2.reuse, UR4, RZ ;  /* 0x0000000402031c10 */ /* 0x040fe4000fffe0ff */
[----:B------:R-:W-:Y:S01]  /*0860*/  @P1 IADD3 R5, P2, PT, R2, UR4, RZ ;  /* 0x0000000402051c10 */ /* 0x000fe2000ff5e0ff */
[----:B------:R-:W3:Y:S03]  /*0870*/  @!UP1 LDCU.64 UR12, c[0x0][0x380] ;  /* 0x00007000ff0c97ac */ /* 0x000ee60008000a00 */
[----:B------:R-:W-:Y:S01]  /*0880*/  @P1 IADD3.X R8, PT, PT, RZ, RZ, RZ, P2, !PT ;  /* 0x000000ffff081210 */ /* 0x000fe200017fe4ff */
[----:B------:R-:W-:Y:S01]  /*0890*/  @UP0 UIADD3 UR4, UPT, UPT, UR4, 0x2, URZ ;  /* 0x0000000204040890 */ /* 0x000fe2000fffe0ff */
[----:B0-----:R-:W-:-:S02]  /*08a0*/  MOV R14, UR6 ;  /* 0x00000006000e7c02 */ /* 0x001fc40008000f00 */
[----:B------:R-:W-:Y:S01]  /*08b0*/  MOV R15, UR7 ;  /* 0x00000007000f7c02 */ /* 0x000fe20008000f00 */
[----:B------:R-:W0:Y:S01]  /*08c0*/  @!UP1 LDCU.64 UR6, c[0x0][0x390] ;  /* 0x00007200ff0697ac */ /* 0x000e220008000a00 */
[----:B-1----:R-:W-:Y:S01]  /*08d0*/  MOV R6, UR8 ;  /* 0x0000000800067c02 */ /* 0x002fe20008000f00 */
[----:B------:R-:W-:Y:S02]  /*08e0*/  IMAD.U32 R7, RZ, RZ, UR9 ;  /* 0x00000009ff077e24 */ /* 0x000fe4000f8e00ff */
[----:B------:R-:W-:-:S04]  /*08f0*/  @P1 IMAD.WIDE.U32 R14, R3, 0x4, R14 ;  /* 0x00000004030e1825 */ /* 0x000fc800078e000e */
[----:B------:R-:W-:Y:S01]  /*0900*/  @P1 IMAD R3, R4, UR20, R13 ;  /* 0x0000001404031c24 */ /* 0x000fe2000f8e020d */
[----:B--2---:R-:W-:Y:S02]  /*0910*/  @P1 LEA R4, P2, R5, UR10, 0x2 ;  /* 0x0000000a05041c11 */ /* 0x004fe4000f8410ff */
[----:B------:R-:W-:Y:S01]  /*0920*/  MOV R18, UR4 ;  /* 0x0000000400127c02 */ /* 0x000fe20008000f00 */
[----:B------:R-:W-:Y:S01]  /*0930*/  @P1 IMAD.WIDE R6, R3, 0x4, R6 ;  /* 0x0000000403061825 */ /* 0x000fe200078e0206 */
[----:B------:R-:W-:Y:S01]  /*0940*/  @P1 LEA.HI.X R5, R5, UR11, R8, 0x2, P2 ;  /* 0x0000000b05051c11 */ /* 0x000fe200090f1408 */
[----:B------:R-:W2:Y:S01]  /*0950*/  @P1 LDG.E R3, desc[UR18][R14.64] ;  /* 0x000000120e031981 */ /* 0x000ea2000c1e1900 */
[----:B---3--:R-:W-:Y:S01]  /*0960*/  MOV R10, UR12 ;  /* 0x0000000c000a7c02 */ /* 0x008fe20008000f00 */
[----:B------:R-:W-:Y:S01]  /*0970*/  @!P0 IMAD R21, R18, UR20, R13 ;  /* 0x0000001412158c24 */ /* 0x000fe2000f8e020d */
[----:B------:R-:W-:Y:S01]  /*0980*/  MOV R11, UR13 ;  /* 0x0000000d000b7c02 */ /* 0x000fe20008000f00 */
[----:B------:R-:W-:Y:S01]  /*0990*/  @P1 IMAD.WIDE R16, R17, 0x4, R6 ;  /* 0x0000000411101825 */ /* 0x000fe200078e0206 */
[----:B------:R-:W-:Y:S01]  /*09a0*/  @!P0 IADD3 R19, PT, PT, R2, UR4, RZ ;  /* 0x0000000402138c10 */ /* 0x000fe2000fffe0ff */
[----:B------:R-:W2:Y:S01]  /*09b0*/  @P1 LDG.E R6, desc[UR18][R6.64] ;  /* 0x0000001206061981 */ /* 0x000ea2000c1e1900 */
[----:B0-----:R-:W-:-:S02]  /*09c0*/  MOV R8, UR6 ;  /* 0x0000000600087c02 */ /* 0x001fc40008000f00 */
[----:B------:R-:W-:Y:S01]  /*09d0*/  MOV R9, UR7 ;  /* 0x0000000700097c02 */ /* 0x000fe20008000f00 */
[----:B------:R-:W-:Y:S01]  /*09e0*/  @!P0 IMAD.WIDE.U32 R10, R19, 0x4, R10 ;  /* 0x00000004130a8825 */ /* 0x000fe200078e000a */
[----:B------:R-:W3:Y:S03]  /*09f0*/  @P1 LDG.E R16, desc[UR18][R16.64] ;  /* 0x0000001210101981 */ /* 0x000ee6000c1e1900 */
[----:B------:R-:W-:Y:S01]  /*0a00*/  @!P0 IMAD.WIDE R8, R21, 0x4, R8 ;  /* 0x0000000415088825 */ /* 0x000fe200078e0208 */
[----:B------:R-:W3:Y:S04]  /*0a10*/  @P1 LDG.E R4, desc[UR18][R4.64+0x4] ;  /* 0x0000041204041981 */ /* 0x000ee8000c1e1900 */
[----:B------:R-:W4:Y:S04]  /*0a20*/  @!P0 LDG.E R11, desc[UR18][R10.64] ;  /* 0x000000120a0b8981 */ /* 0x000f28000c1e1900 */
[----:B------:R-:W4:Y:S01]  /*0a30*/  @!P0 LDG.E R8, desc[UR18][R8.64] ;  /* 0x0000001208088981 */ /* 0x000f22000c1e1900 */
[----:B--2---:R-:W-:-:S04]  /*0a40*/  @P1 FFMA R3, R3, R6, R12 ;  /* 0x0000000603031223 */ /* 0x004fc8000000000c */
[----:B---3--:R-:W-:-:S04]  /*0a50*/  @P1 FFMA R12, R4, R16, R3 ;  /* 0x00000010040c1223 */ /* 0x008fc80000000003 */
[----:B----4-:R-:W-:-:S07]  /*0a60*/  @!P0 FFMA R12, R11, R8, R12 ;  /* 0x000000080b0c8223 */ /* 0x010fce000000000c */
.L_x_8:
[----:B------:R-:W0:Y:S01]  /*0a70*/  LDC.64 R4, c[0x0][0x388] ;  /* 0x0000e200ff047b82 */ /* 0x000e220000000a00 */
[----:B------:R-:W-:-:S05]  /*0a80*/  IADD3 R3, PT, PT, R13, R2, RZ ;  /* 0x000000020d037210 */ /* 0x000fca0007ffe0ff */
[----:B0-----:R-:W-:-:S05]  /*0a90*/  IMAD.WIDE R2, R3, 0x4, R4 ;  /* 0x0000000403027825 */ /* 0x001fca00078e0204 */
[----:B------:R0:W-:Y:S02]  /*0aa0*/  STG.E desc[UR18][R2.64], R12 ;  /* 0x0000000c02007986 */ /* 0x0001e4000c101912 */
.L_x_5:
[----:B------:R-:W-:Y:S05]  /*0ab0*/  BSYNC.RECONVERGENT B0 ;  /* 0x0000000000007941 */ /* 0x000fea0003800200 */
.L_x_4:
[----:B------:R-:W1:Y:S02]  /*0ac0*/  LDCU UR4, c[0x0][0x3a8] ;  /* 0x00007500ff0477ac */ /* 0x000e640008000800 */
[----:B-1----:R-:W-:-:S04]  /*0ad0*/  ISETP.GE.AND P0, PT, R0, UR4, PT ;  /* 0x0000000400007c0c */ /* 0x002fc8000bf06270 */
[----:B------:R-:W-:-:S13]  /*0ae0*/  ISETP.GE.OR P0, PT, R13, UR20, P0 ;  /* 0x000000140d007c0c */ /* 0x000fda0008706670 */
[----:B------:R-:W-:Y:S05]  /*0af0*/  @P0 EXIT ;  /* 0x000000000000094d */ /* 0x000fea0003800000 */
[----:B------:R-:W1:Y:S01]  /*0b00*/  LDC.64 R4, c[0x0][0x398] ;  /* 0x0000e600ff047b82 */ /* 0x000e620000000a00 */
[----:B------:R-:W-:-:S07]  /*0b10*/  IMAD R13, R13, UR20, R0 ;  /* 0x000000140d0d7c24 */ /* 0x000fce000f8e0200 */
[----:B0-----:R-:W0:Y:S01]  /*0b20*/  LDC.64 R2, c[0x0][0x388] ;  /* 0x0000e200ff027b82 */ /* 0x001e220000000a00 */
[----:B-1----:R-:W-:-:S06]  /*0b30*/  IMAD.WIDE R4, R13, 0x4, R4 ;  /* 0x000000040d047825 */ /* 0x002fcc00078e0204 */
[----:B------:R-:W2:Y:S01]  /*0b40*/  LDG.E R5, desc[UR18][R4.64] ;  /* 0x0000001204057981 */ /* 0x000ea2000c1e1900 */
[----:B0-----:R-:W-:-:S05]  /*0b50*/  IMAD.WIDE R2, R13, 0x4, R2 ;  /* 0x000000040d027825 */ /* 0x001fca00078e0202 */
[----:B------:R-:W2:Y:S02]  /*0b60*/  LDG.E R0, desc[UR18][R2.64] ;  /* 0x0000001202007981 */ /* 0x000ea4000c1e1900 */
[----:B--2---:R-:W-:-:S05]  /*0b70*/  FADD R7, R0, R5 ;  /* 0x0000000500077221 */ /* 0x004fca0000000000 */
[----:B------:R-:W-:Y:S01]  /*0b80*/  STG.E desc[UR18][R2.64], R7 ;  /* 0x0000000702007986 */ /* 0x000fe2000c101912 */
[----:B------:R-:W-:Y:S05]  /*0b90*/  EXIT ;  /* 0x000000000000794d */ /* 0x000fea0003800000 */
.L_x_10:
        /* <DEDUP_REMOVED lines=14> */
.L_x_141:


//--------------------- .text._Z8MeanPoolPfS_iiiiii --------------------------
	.section	.text._Z8MeanPoolPfS_iiiiii,"ax",@progbits
	.align	128
        .global         _Z8MeanPoolPfS_iiiiii
        .type           _Z8MeanPoolPfS_iiiiii,@function
        .size           _Z8MeanPoolPfS_iiiiii,(.L_x_139 - _Z8MeanPoolPfS_iiiiii)
        .other          _Z8MeanPoolPfS_iiiiii,@"STO_CUDA_ENTRY STV_DEFAULT"
_Z8MeanPoolPfS_iiiiii:
.text._Z8MeanPoolPfS_iiiiii:
[----:B------:R-:W-:Y:S01]  /*0000*/  LDC R1, c[0x0][0x37c] ;  /* 0x0000df00ff017b82 */ /* 0x000fe20000000800 */
[----:B------:R-:W0:Y:S01]  /*0010*/  LDCU UR4, c[0x0][0x39c] ;  /* 0x00007380ff0477ac */ /* 0x000e220008000800 */
[----:B------:R-:W1:Y:S06]  /*0020*/  S2R R6, SR_TID.Y ;  /* 0x0000000000067919 */ /* 0x000e6c0000002200 */
[----:B------:R-:W1:Y:S08]  /*0030*/  LDC R17, c[0x0][0x364] ;  /* 0x0000d900ff117b82 */ /* 0x000e700000000800 */
[----:B------:R-:W2:Y:S01]  /*0040*/  LDC R16, c[0x0][0x360] ;  /* 0x0000d800ff107b82 */ /* 0x000ea20000000800 */
[----:B0-----:R-:W-:-:S07]  /*0050*/  MOV R9, UR4 ;  /* 0x0000000400097c02 */ /* 0x001fce0008000f00 */
[----:B------:R-:W1:Y:S01]  /*0060*/  S2UR UR4, SR_CTAID.Y ;  /* 0x00000000000479c3 */ /* 0x000e620000002600 */
[-C--:B------:R-:W-:Y:S02]  /*0070*/  IABS R4, R9.reuse ;  /* 0x0000000900047213 */ /* 0x080fe40000000000 */
[----:B------:R-:W-:Y:S02]  /*0080*/  LOP3.LUT R5, RZ, R9, RZ, 0x33, !PT ;  /* 0x00000009ff057212 */ /* 0x000fe400078e33ff */
[----:B------:R-:W0:Y:S08]  /*0090*/  I2F.RP R0, R4 ;  /* 0x0000000400007306 */ /* 0x000e300000209400 */
[----:B0-----:R-:W0:Y:S01]  /*00a0*/  MUFU.RCP R0, R0 ;  /* 0x0000000000007308 */ /* 0x001e220000001000 */
[----:B-1----:R-:W-:Y:S01]  /*00b0*/  IMAD R17, R17, UR4, R6 ;  /* 0x0000000411117c24 */ /* 0x002fe2000f8e0206 */
[----:B------:R-:W2:Y:S01]  /*00c0*/  S2UR UR4, SR_CTAID.X ;  /* 0x00000000000479c3 */ /* 0x000ea20000002500 */
[----:B------:R-:W-:-:S03]  /*00d0*/  IMAD.MOV.U32 R6, RZ, RZ, RZ ;  /* 0x000000ffff067224 */ /* 0x000fc600078e00ff */
[----:B------:R-:W-:Y:S01]  /*00e0*/  ISETP.GE.AND P1, PT, R17, RZ, PT ;  /* 0x000000ff1100720c */ /* 0x000fe20003f26270 */
[----:B0-----:R-:W-:-:S06]  /*00f0*/  VIADD R7, R0, 0xffffffe ;  /* 0x0ffffffe00077836 */ /* 0x001fcc0000000000 */
[----:B------:R-:W0:Y:S02]  /*0100*/  F2I.FTZ.U32.TRUNC.NTZ R7, R7 ;  /* 0x0000000700077305 */ /* 0x000e24000021f000 */
[----:B0-----:R-:W-:-:S05]  /*0110*/  IMAD R2, R7, R4, RZ ;  /* 0x0000000407027224 */ /* 0x001fca00078e02ff */
[----:B------:R-:W-:Y:S02]  /*0120*/  IADD3 R3, PT, PT, -R2, RZ, RZ ;  /* 0x000000ff02037210 */ /* 0x000fe40007ffe1ff */
[----:B------:R-:W-:-:S03]  /*0130*/  IABS R2, R17 ;  /* 0x0000001100027213 */ /* 0x000fc60000000000 */
[----:B------:R-:W-:Y:S01]  /*0140*/  IMAD.HI.U32 R6, R7, R3, R6 ;  /* 0x0000000307067227 */ /* 0x000fe200078e0006 */
[----:B------:R-:W-:Y:S01]  /*0150*/  MOV R3, R2 ;  /* 0x0000000200037202 */ /* 0x000fe20000000f00 */
[----:B------:R-:W2:Y:S04]  /*0160*/  S2R R7, SR_TID.X ;  /* 0x0000000000077919 */ /* 0x000ea80000002100 */
[----:B------:R-:W-:-:S04]  /*0170*/  IMAD.HI.U32 R0, R6, R3, RZ ;  /* 0x0000000306007227 */ /* 0x000fc800078e00ff */
[----:B------:R-:W-:-:S04]  /*0180*/  IMAD.MOV R0, RZ, RZ, -R0 ;  /* 0x000000ffff007224 */ /* 0x000fc800078e0a00 */
[----:B------:R-:W-:-:S05]  /*0190*/  IMAD R3, R4, R0, R3 ;  /* 0x0000000004037224 */ /* 0x000fca00078e0203 */
[----:B------:R-:W-:-:S13]  /*01a0*/  ISETP.GT.U32.AND P0, PT, R4, R3, PT ;  /* 0x000000030400720c */ /* 0x000fda0003f04070 */
[----:B------:R-:W-:Y:S01]  /*01b0*/  @!P0 IADD3 R3, PT, PT, R3, -R4, RZ ;  /* 0x8000000403038210 */ /* 0x000fe20007ffe0ff */
[----:B--2---:R-:W-:-:S03]  /*01c0*/  IMAD R16, R16, UR4, R7 ;  /* 0x0000000410107c24 */ /* 0x004fc6000f8e0207 */
[----:B------:R-:W-:-:S13]  /*01d0*/  ISETP.GT.U32.AND P0, PT, R4, R3, PT ;  /* 0x000000030400720c */ /* 0x000fda0003f04070 */
[----:B------:R-:W-:Y:S01]  /*01e0*/  @!P0 IMAD.IADD R3, R3, 0x1, -R4 ;  /* 0x0000000103038824 */ /* 0x000fe200078e0a04 */
[----:B------:R-:W-:-:S04]  /*01f0*/  ISETP.NE.AND P0, PT, R9, RZ, PT ;  /* 0x000000ff0900720c */ /* 0x000fc80003f05270 */
[----:B------:R-:W-:-:S04]  /*0200*/  @!P1 IADD3 R3, PT, PT, -R3, RZ, RZ ;  /* 0x000000ff03039210 */ /* 0x000fc80007ffe1ff */
[----:B------:R-:W-:-:S04]  /*0210*/  SEL R3, R5, R3, !P0 ;  /* 0x0000000305037207 */ /* 0x000fc80004000000 */
[----:B------:R-:W-:-:S13]  /*0220*/  ISETP.NE.AND P1, PT, R3, RZ, PT ;  /* 0x000000ff0300720c */ /* 0x000fda0003f25270 */
[----:B------:R-:W-:Y:S05]  /*0230*/  @P1 EXIT ;  /* 0x000000000000194d */ /* 0x000fea0003800000 */
[----:B------:R-:W-:Y:S02]  /*0240*/  IABS R3, R16 ;  /* 0x0000001000037213 */ /* 0x000fe40000000000 */
[----:B------:R-:W-:-:S03]  /*0250*/  ISETP.GE.AND P2, PT, R16, RZ, PT ;  /* 0x000000ff1000720c */ /* 0x000fc60003f46270 */
[----:B------:R-:W-:-:S04]  /*0260*/  IMAD.HI.U32 R0, R6, R3, RZ ;  /* 0x0000000306007227 */ /* 0x000fc800078e00ff */
[----:B------:R-:W-:-:S04]  /*0270*/  IMAD.MOV R0, RZ, RZ, -R0 ;  /* 0x000000ffff007224 */ /* 0x000fc800078e0a00 */
[----:B------:R-:W-:-:S05]  /*0280*/  IMAD R3, R4, R0, R3 ;  /* 0x0000000004037224 */ /* 0x000fca00078e0203 */
[----:B------:R-:W-:-:S13]  /*0290*/  ISETP.GT.U32.AND P1, PT, R4, R3, PT ;  /* 0x000000030400720c */ /* 0x000fda0003f24070 */
[----:B------:R-:W-:-:S04]  /*02a0*/  @!P1 IADD3 R3, PT, PT, R3, -R4, RZ ;  /* 0x8000000403039210 */ /* 0x000fc80007ffe0ff */
[----:B------:R-:W-:-:S13]  /*02b0*/  ISETP.GT.U32.AND P1, PT, R4, R3, PT ;  /* 0x000000030400720c */ /* 0x000fda0003f24070 */
[----:B------:R-:W-:-:S05]  /*02c0*/  @!P1 IMAD.IADD R3, R3, 0x1, -R4 ;  /* 0x0000000103039824 */ /* 0x000fca00078e0a04 */
[----:B------:R-:W-:-:S04]  /*02d0*/  @!P2 IADD3 R3, PT, PT, -R3, RZ, RZ ;  /* 0x000000ff0303a210 */ /* 0x000fc80007ffe1ff */
[----:B------:R-:W-:-:S04]  /*02e0*/  SEL R3, R5, R3, !P0 ;  /* 0x0000000305037207 */ /* 0x000fc80004000000 */
[----:B------:R-:W-:-:S13]  /*02f0*/  ISETP.NE.AND P1, PT, R3, RZ, PT ;  /* 0x000000ff0300720c */ /* 0x000fda0003f25270 */
[----:B------:R-:W-:Y:S05]  /*0300*/  @P1 EXIT ;  /* 0x000000000000194d */ /* 0x000fea0003800000 */
[----:B------:R-:W0:Y:S02]  /*0310*/  LDC R7, c[0x0][0x398] ;  /* 0x0000e600ff077b82 */ /* 0x000e240000000800 */
[----:B0-----:R-:W-:-:S13]  /*0320*/  ISETP.GE.AND P1, PT, R7, 0x1, PT ;  /* 0x000000010700780c */ /* 0x001fda0003f26270 */
[----:B------:R-:W-:Y:S05]  /*0330*/  @!P1 EXIT ;  /* 0x000000000000994d */ /* 0x000fea0003800000 */
[----:B------:R-:W0:Y:S01]  /*0340*/  LDCU.64 UR4, c[0x0][0x3a0] ;  /* 0x00007400ff0477ac */ /* 0x000e220008000a00 */
[----:B------:R-:W-:Y:S01]  /*0350*/  ISETP.GE.AND P1, PT, R9, 0x1, PT ;  /* 0x000000010900780c */ /* 0x000fe20003f26270 */
[----:B------:R-:W1:Y:S01]  /*0360*/  LDCU.64 UR8, c[0x0][0x358] ;  /* 0x00006b00ff0877ac */ /* 0x000e620008000a00 */
[----:B0-----:R-:W-:-:S11]  /*0370*/  UIMAD UR5, UR5, UR4, URZ ;  /* 0x00000004050572a4 */ /* 0x001fd6000f8e02ff */
[----:B------:R-:W-:Y:S05]  /*0380*/  @!P1 BRA `(.L_x_11) ;  /* 0x0000002400d49947 */ /* 0x000fea0003800000 */
[----:B------:R-:W0:Y:S01]  /*0390*/  LDCU.64 UR6, c[0x0][0x380] ;  /* 0x00007000ff0677ac */ /* 0x000e220008000a00 */
[C---:B------:R-:W-:Y:S01]  /*03a0*/  IMAD R7, R9.reuse, R9, RZ ;  /* 0x0000000909077224 */ /* 0x040fe200078e02ff */
[C---:B------:R-:W-:Y:S01]  /*03b0*/  LOP3.LUT R10, R9.reuse, 0x7ffffff0, RZ, 0xc0, !PT ;  /* 0x7ffffff0090a7812 */ /* 0x040fe200078ec0ff */
[----:B------:R-:W-:Y:S02]  /*03c0*/  HFMA2 R8, -RZ, RZ, 0, 0 ;  /* 0x00000000ff087431 */ /* 0x000fe400000001ff */
[C---:B------:R-:W-:Y:S01]  /*03d0*/  VIADD R13, R9.reuse, 0xffffffff ;  /* 0xffffffff090d7836 */ /* 0x040fe20000000000 */
[C---:B------:R-:W-:Y:S02]  /*03e0*/  LOP3.LUT R12, R9.reuse, 0xf, RZ, 0xc0, !PT ;  /* 0x0000000f090c7812 */ /* 0x040fe400078ec0ff */
[C---:B------:R-:W-:Y:S01]  /*03f0*/  LOP3.LUT R11, R9.reuse, 0x7, RZ, 0xc0, !PT ;  /* 0x00000007090b7812 */ /* 0x040fe200078ec0ff */
[----:B------:R-:W-:Y:S01]  /*0400*/  IMAD.MOV R6, RZ, RZ, -R10 ;  /* 0x000000ffff067224 */ /* 0x000fe200078e0a0a */
[----:B------:R-:W-:-:S02]  /*0410*/  LOP3.LUT R9, R9, 0x3, RZ, 0xc0, !PT ;  /* 0x0000000309097812 */ /* 0x000fc400078ec0ff */
[----:B------:R-:W-:Y:S01]  /*0420*/  I2FP.F32.U32 R7, R7 ;  /* 0x0000000700077245 */ /* 0x000fe20000201000 */
[----:B0-----:R-:W-:-:S04]  /*0430*/  UIADD3 UR6, UP0, UPT, UR6, 0x20, URZ ;  /* 0x0000002006067890 */ /* 0x001fc8000ff1e0ff */
[----:B------:R-:W-:-:S12]  /*0440*/  UIADD3.X UR7, UPT, UPT, URZ, UR7, URZ, UP0, !UPT ;  /* 0x00000007ff077290 */ /* 0x000fd800087fe4ff */
.L_x_84:
[----:B0-----:R-:W0:Y:S01]  /*0450*/  LDCU UR4, c[0x0][0x390] ;  /* 0x00007200ff0477ac */ /* 0x001e220008000800 */
[----:B------:R-:W-:Y:S01]  /*0460*/  MOV R26, RZ ;  /* 0x000000ff001a7202 */ /* 0x000fe20000000f00 */
[----:B0-----:R-:W-:Y:S01]  /*0470*/  IMAD R5, R8, UR4, R17 ;  /* 0x0000000408057c24 */ /* 0x001fe2000f8e0211 */
[----:B------:R-:W-:-:S06]  /*0480*/  UMOV UR4, URZ ;  /* 0x000000ff00047c82 */ /* 0x000fcc0008000000 */
.L_x_79:
[----:B------:R-:W0:Y:S01]  /*0490*/  LDCU UR10, c[0x0][0x394] ;  /* 0x00007280ff0a77ac */ /* 0x000e220008000800 */
[----:B------:R-:W-:Y:S01]  /*04a0*/  ISETP.GE.U32.AND P0, PT, R13, 0xf, PT ;  /* 0x0000000f0d00780c */ /* 0x000fe20003f06070 */
[----:B------:R-:W-:Y:S01]  /*04b0*/  VIADD R15, R5, UR4 ;  /* 0x00000004050f7c36 */ /* 0x000fe20008000000 */
[----:B------:R-:W-:-:S03]  /*04c0*/  MOV R3, RZ ;  /* 0x000000ff00037202 */ /* 0x000fc60000000f00 */
[----:B0-----:R-:W-:-:S08]  /*04d0*/  IMAD R4, R15, UR10, R16 ;  /* 0x0000000a0f047c24 */ /* 0x001fd0000f8e0210 */
[----:B------:R-:W-:Y:S05]  /*04e0*/  @!P0 BRA `(.L_x_12) ;  /* 0x0000000c00e48947 */ /* 0x000fea0003800000 */
[----:B------:R-:W-:Y:S01]  /*04f0*/  IMAD.MOV.U32 R3, RZ, RZ, R4 ;  /* 0x000000ffff037224 */ /* 0x000fe200078e0004 */
[----:B------:R-:W-:-:S07]  /*0500*/  MOV R2, R6 ;  /* 0x0000000600027202 */ /* 0x000fce0000000f00 */
.L_x_45:
[----:B------:R-:W-:Y:S01]  /*0510*/  MOV R15, UR7 ;  /* 0x00000007000f7c02 */ /* 0x000fe20008000f00 */
[----:B------:R-:W-:-:S04]  /*0520*/  IMAD.U32 R14, RZ, RZ, UR6 ;  /* 0x00000006ff0e7e24 */ /* 0x000fc8000f8e00ff */
[----:B------:R-:W-:-:S05]  /*0530*/  IMAD.WIDE R14, R3, 0x4, R14 ;  /* 0x00000004030e7825 */ /* 0x000fca00078e020e */
[----:B-1----:R-:W2:Y:S01]  /*0540*/  LDG.E R25, desc[UR8][R14.64+-0x20] ;  /* 0xffffe0080e197981 */ /* 0x002ea2000c1e1900 */
[----:B------:R-:W0:Y:S01]  /*0550*/  MUFU.RCP R0, R7 ;  /* 0x0000000700007308 */ /* 0x000e220000001000 */
[----:B------:R-:W-:Y:S01]  /*0560*/  VIADD R2, R2, 0x10 ;  /* 0x0000001002027836 */ /* 0x000fe20000000000 */
[----:B------:R-:W-:Y:S04]  /*0570*/  BSSY.RECONVERGENT B2, `(.L_x_13) ;  /* 0x000000c000027945 */ /* 0x000fe80003800200 */
[----:B------:R-:W-:Y:S01]  /*0580*/  ISETP.NE.AND P2, PT, R2, RZ, PT ;  /* 0x000000ff0200720c */ /* 0x000fe20003f45270 */
[----:B0-----:R-:W-:-:S04]  /*0590*/  FFMA R19, R0, -R7, 1 ;  /* 0x3f80000000137423 */ /* 0x001fc80000000807 */
[----:B------:R-:W-:Y:S01]  /*05a0*/  FFMA R0, R0, R19, R0 ;  /* 0x0000001300007223 */ /* 0x000fe20000000000 */
[----:B--2---:R-:W0:Y:S03]  /*05b0*/  FCHK P0, R25, R7 ;  /* 0x0000000719007302 */ /* 0x004e260000000000 */
[----:B------:R-:W-:-:S04]  /*05c0*/  FFMA R18, R25, R0, RZ ;  /* 0x0000000019127223 */ /* 0x000fc800000000ff */
[----:B------:R-:W-:-:S04]  /*05d0*/  FFMA R19, R18, -R7, R25 ;  /* 0x8000000712137223 */ /* 0x000fc80000000019 */
[----:B------:R-:W-:Y:S01]  /*05e0*/  FFMA R19, R0, R19, R18 ;  /* 0x0000001300137223 */ /* 0x000fe20000000012 */
[----:B0-----:R-:W-:Y:S06]  /*05f0*/  @!P0 BRA `(.L_x_14) ;  /* 0x00000000000c8947 */ /* 0x001fec0003800000 */
[----:B------:R-:W-:-:S07]  /*0600*/  MOV R18, 0x620 ;  /* 0x0000062000127802 */ /* 0x000fce0000000f00 */
[----:B------:R-:W-:Y:S05]  /*0610*/  CALL.REL.NOINC `($__internal_0_$__cuda_sm3x_div_rn_noftz_f32_slowpath) ;  /* 0x0000003c00b07944 */ /* 0x000fea0003c00000 */
[----:B------:R-:W-:-:S07]  /*0620*/  MOV R19, R0 ;  /* 0x0000000000137202 */ /* 0x000fce0000000f00 */
.L_x_14:
[----:B------:R-:W-:Y:S05]  /*0630*/  BSYNC.RECONVERGENT B2 ;  /* 0x0000000000027941 */ /* 0x000fea0003800200 */
.L_x_13:
[----:B------:R-:W2:Y:S01]  /*0640*/  LDG.E R25, desc[UR8][R14.64+-0x1c] ;  /* 0xffffe4080e197981 */ /* 0x000ea2000c1e1900 */
[----:B------:R-:W0:Y:S01]  /*0650*/  MUFU.RCP R0, R7 ;  /* 0x0000000700007308 */ /* 0x000e220000001000 */
[----:B------:R-:W-:Y:S01]  /*0660*/  BSSY.RECONVERGENT B2, `(.L_x_15) ;  /* 0x000000c000027945 */ /* 0x000fe20003800200 */
[----:B------:R-:W-:Y:S01]  /*0670*/  FADD R26, R19, R26 ;  /* 0x0000001a131a7221 */ /* 0x000fe20000000000 */
        /* <DEDUP_REMOVED lines=9> */
[----:B------:R-:W-:-:S07]  /*0710*/  IMAD.MOV.U32 R21, RZ, RZ, R0 ;  /* 0x000000ffff157224 */ /* 0x000fce00078e0000 */
.L_x_16:
[----:B------:R-:W-:Y:S05]  /*0720*/  BSYNC.RECONVERGENT B2 ;  /* 0x0000000000027941 */ /* 0x000fea0003800200 */
.L_x_15:
        /* <DEDUP_REMOVED lines=14> */
.L_x_18:
[----:B------:R-:W-:Y:S05]  /*0810*/  BSYNC.RECONVERGENT B2 ;  /* 0x0000000000027941 */ /* 0x000fea0003800200 */
.L_x_17:
        /* <DEDUP_REMOVED lines=14> */
.L_x_20:
[----:B------:R-:W-:Y:S05]  /*0900*/  BSYNC.RECONVERGENT B2 ;  /* 0x0000000000027941 */ /* 0x000fea0003800200 */
.L_x_19:
        /* <DEDUP_REMOVED lines=14> */
.L_x_22:
[----:B------:R-:W-:Y:S05]  /*09f0*/  BSYNC.RECONVERGENT B2 ;  /* 0x0000000000027941 */ /* 0x000fea0003800200 */
.L_x_21:
        /* <DEDUP_REMOVED lines=14> */
.L_x_24:
[----:B------:R-:W-:Y:S05]  /*0ae0*/  BSYNC.RECONVERGENT B2 ;  /* 0x0000000000027941 */ /* 0x000fea0003800200 */
.L_x_23:
        /* <DEDUP_REMOVED lines=14> */
.L_x_26:
[----:B------:R-:W-:Y:S05]  /*0bd0*/  BSYNC.RECONVERGENT B2 ;  /* 0x0000000000027941 */ /* 0x000fea0003800200 */
.L_x_25:
        /* <DEDUP_REMOVED lines=14> */
.L_x_28:
[----:B------:R-:W-:Y:S05]  /*0cc0*/  BSYNC.RECONVERGENT B2 ;  /* 0x0000000000027941 */ /* 0x000fea0003800200 */
.L_x_27:
        /* <DEDUP_REMOVED lines=14> */
.L_x_30:
[----:B------:R-:W-:Y:S05]  /*0db0*/  BSYNC.RECONVERGENT B2 ;  /* 0x0000000000027941 */ /* 0x000fea0003800200 */
.L_x_29:
        /* <DEDUP_REMOVED lines=14> */
.L_x_32:
[----:B------:R-:W-:Y:S05]  /*0ea0*/  BSYNC.RECONVERGENT B2 ;  /* 0x0000000000027941 */ /* 0x000fea0003800200 */
.L_x_31:
        /* <DEDUP_REMOVED lines=14> */
.L_x_34:
[----:B------:R-:W-:Y:S05]  /*0f90*/  BSYNC.RECONVERGENT B2 ;  /* 0x0000000000027941 */ /* 0x000fea0003800200 */
.L_x_33:
        /* <DEDUP_REMOVED lines=14> */
.L_x_36:
[----:B------:R-:W-:Y:S05]  /*1080*/  BSYNC.RECONVERGENT B2 ;  /* 0x0000000000027941 */ /* 0x000fea0003800200 */
.L_x_35:
        /* <DEDUP_REMOVED lines=14> */
.L_x_38:
[----:B------:R-:W-:Y:S05]  /*1170*/  BSYNC.RECONVERGENT B2 ;  /* 0x0000000000027941 */ /* 0x000fea0003800200 */
.L_x_37:
        /* <DEDUP_REMOVED lines=14> */
.L_x_40:
[----:B------:R-:W-:Y:S05]  /*1260*/  BSYNC.RECONVERGENT B2 ;  /* 0x0000000000027941 */ /* 0x000fea0003800200 */
.L_x_39:
        /* <DEDUP_REMOVED lines=14> */
.L_x_42:
[----:B------:R-:W-:Y:S05]  /*1350*/  BSYNC.RECONVERGENT B2 ;  /* 0x0000000000027941 */ /* 0x000fea0003800200 */
.L_x_41:
        /* <DEDUP_REMOVED lines=13> */
.L_x_44:
[----:B------:R-:W-:Y:S05]  /*1430*/  BSYNC.RECONVERGENT B2 ;  /* 0x0000000000027941 */ /* 0x000fea0003800200 */
.L_x_43:
[----:B------:R-:W-:Y:S01]  /*1440*/  FADD R26, R26, R0 ;  /* 0x000000001a1a7221 */ /* 0x000fe20000000000 */
[----:B------:R-:W-:Y:S01]  /*1450*/  VIADD R3, R3, 0x10 ;  /* 0x0000001003037836 */ /* 0x000fe20000000000 */
[----:B------:R-:W-:Y:S06]  /*1460*/  @P2 BRA `(.L_x_45) ;  /* 0xfffffff000282947 */ /* 0x000fec000383ffff */
[----:B------:R-:W-:-:S07]  /*1470*/  MOV R3, R10 ;  /* 0x0000000a00037202 */ /* 0x000fce0000000f00 */
.L_x_12:
[----:B------:R-:W-:-:S13]  /*1480*/  ISETP.NE.AND P0, PT, R12, RZ, PT ;  /* 0x000000ff0c00720c */ /* 0x000fda0003f05270 */
[----:B------:R-:W-:Y:S05]  /*1490*/  @!P0 BRA `(.L_x_46) ;  /* 0x0000000c00d48947 */ /* 0x000fea0003800000 */
[----:B------:R-:W-:-:S05]  /*14a0*/  VIADD R0, R12, 0xffffffff ;  /* 0xffffffff0c007836 */ /* 0x000fca0000000000 */
[----:B------:R-:W-:-:S13]  /*14b0*/  ISETP.GE.U32.AND P0, PT, R0, 0x7, PT ;  /* 0x000000070000780c */ /* 0x000fda0003f06070 */
[----:B------:R-:W-:Y:S05]  /*14c0*/  @!P0 BRA `(.L_x_47) ;  /* 0x0000000400ec8947 */ /* 0x000fea0003800000 */
[----:B------:R-:W0:Y:S01]  /*14d0*/  LDC.64 R14, c[0x0][0x380] ;  /* 0x0000e000ff0e7b82 */ /* 0x000e220000000a00 */
[----:B------:R-:W-:-:S05]  /*14e0*/  IADD3 R19, PT, PT, R4, R3, RZ ;  /* 0x0000000304137210 */ /* 0x000fca0007ffe0ff */
[----:B0-----:R-:W-:-:S05]  /*14f0*/  IMAD.WIDE R14, R19, 0x4, R14 ;  /* 0x00000004130e7825 */ /* 0x001fca00078e020e */
[----:B-1----:R-:W2:Y:S01]  /*1500*/  LDG.E R25, desc[UR8][R14.64] ;  /* 0x000000080e197981 */ /* 0x002ea2000c1e1900 */
[----:B------:R-:W0:Y:S01]  /*1510*/  MUFU.RCP R0, R7 ;  /* 0x0000000700007308 */ /* 0x000e220000001000 */
[----:B------:R-:W-:Y:S01]  /*1520*/  BSSY.RECONVERGENT B2, `(.L_x_48) ;  /* 0x000000b000027945 */ /* 0x000fe20003800200 */
[----:B0-----:R-:W-:-:S04]  /*1530*/  FFMA R19, R0, -R7, 1 ;  /* 0x3f80000000137423 */ /* 0x001fc80000000807 */
[----:B------:R-:W-:Y:S02]  /*1540*/  FFMA R0, R0, R19, R0 ;  /* 0x0000001300007223 */ /* 0x000fe40000000000 */
[----:B--2---:R-:W0:Y:S02]  /*1550*/  FCHK P0, R25, R7 ;  /* 0x0000000719007302 */ /* 0x004e240000000000 */
[----:B------:R-:W-:-:S04]  /*1560*/  FFMA R2, R0, R25, RZ ;  /* 0x0000001900027223 */ /* 0x000fc800000000ff */
[----:B------:R-:W-:-:S04]  /*1570*/  FFMA R19, R2, -R7, R25 ;  /* 0x8000000702137223 */ /* 0x000fc80000000019 */
[----:B------:R-:W-:Y:S01]  /*1580*/  FFMA R19, R0, R19, R2 ;  /* 0x0000001300137223 */ /* 0x000fe20000000002 */
[----:B0-----:R-:W-:Y:S06]  /*1590*/  @!P0 BRA `(.L_x_49) ;  /* 0x00000000000c8947 */ /* 0x001fec0003800000 */
[----:B------:R-:W-:-:S07]  /*15a0*/  MOV R18, 0x15c0 ;  /* 0x000015c000127802 */ /* 0x000fce0000000f00 */
[----:B------:R-:W-:Y:S05]  /*15b0*/  CALL.REL.NOINC `($__internal_0_$__cuda_sm3x_div_rn_noftz_f32_slowpath) ;  /* 0x0000002c00c87944 */ /* 0x000fea0003c00000 */
[----:B------:R-:W-:-:S07]  /*15c0*/  IMAD.MOV.U32 R19, RZ, RZ, R0 ;  /* 0x000000ffff137224 */ /* 0x000fce00078e0000 */
.L_x_49:
[----:B------:R-:W-:Y:S05]  /*15d0*/  BSYNC.RECONVERGENT B2 ;  /* 0x0000000000027941 */ /* 0x000fea0003800200 */
.L_x_48:
        /* <DEDUP_REMOVED lines=14> */
.L_x_51:
[----:B------:R-:W-:Y:S05]  /*16c0*/  BSYNC.RECONVERGENT B2 ;  /* 0x0000000000027941 */ /* 0x000fea0003800200 */
.L_x_50:
        /* <DEDUP_REMOVED lines=14> */
.L_x_53:
[----:B------:R-:W-:Y:S05]  /*17b0*/  BSYNC.RECONVERGENT B2 ;  /* 0x0000000000027941 */ /* 0x000fea0003800200 */
.L_x_52:
        /* <DEDUP_REMOVED lines=14> */
.L_x_55:
[----:B------:R-:W-:Y:S05]  /*18a0*/  BSYNC.RECONVERGENT B2 ;  /* 0x0000000000027941 */ /* 0x000fea0003800200 */
.L_x_54:
        /* <DEDUP_REMOVED lines=14> */
.L_x_57:
[----:B------:R-:W-:Y:S05]  /*1990*/  BSYNC.RECONVERGENT B2 ;  /* 0x0000000000027941 */ /* 0x000fea0003800200 */
.L_x_56:
        /* <DEDUP_REMOVED lines=14> */
.L_x_59:
[----:B------:R-:W-:Y:S05]  /*1a80*/  BSYNC.RECONVERGENT B2 ;  /* 0x0000000000027941 */ /* 0x000fea0003800200 */
.L_x_58:
        /* <DEDUP_REMOVED lines=14> */
.L_x_61:
[----:B------:R-:W-:Y:S05]  /*1b70*/  BSYNC.RECONVERGENT B2 ;  /* 0x0000000000027941 */ /* 0x000fea0003800200 */
.L_x_60:
        /* <DEDUP_REMOVED lines=13> */
.L_x_63:
[----:B------:R-:W-:Y:S05]  /*1c50*/  BSYNC.RECONVERGENT B2 ;  /* 0x0000000000027941 */ /* 0x000fea0003800200 */
.L_x_62:
[----:B------:R-:W-:Y:S01]  /*1c60*/  FADD R26, R2, R0 ;  /* 0x00000000021a7221 */ /* 0x000fe20000000000 */
[----:B------:R-:W-:-:S07]  /*1c70*/  IADD3 R3, PT, PT, R3, 0x8, RZ ;  /* 0x0000000803037810 */ /* 0x000fce0007ffe0ff */
.L_x_47:
        /* <DEDUP_REMOVED lines=21> */
.L_x_66:
[----:B------:R-:W-:Y:S05]  /*1dd0*/  BSYNC.RECONVERGENT B2 ;  /* 0x0000000000027941 */ /* 0x000fea0003800200 */
.L_x_65:
        /* <DEDUP_REMOVED lines=14> */
.L_x_68:
[----:B------:R-:W-:Y:S05]  /*1ec0*/  BSYNC.RECONVERGENT B2 ;  /* 0x0000000000027941 */ /* 0x000fea0003800200 */
.L_x_67:
        /* <DEDUP_REMOVED lines=14> */
.L_x_70:
[----:B------:R-:W-:Y:S05]  /*1fb0*/  BSYNC.RECONVERGENT B2 ;  /* 0x0000000000027941 */ /* 0x000fea0003800200 */
.L_x_69:
        /* <DEDUP_REMOVED lines=13> */
.L_x_72:
[----:B------:R-:W-:Y:S05]  /*2090*/  BSYNC.RECONVERGENT B2 ;  /* 0x0000000000027941 */ /* 0x000fea0003800200 */
.L_x_71:
[----:B------:R-:W-:Y:S01]  /*20a0*/  FADD R26, R2, R0 ;  /* 0x00000000021a7221 */ /* 0x000fe20000000000 */
[----:B------:R-:W-:-:S07]  /*20b0*/  IADD3 R3, PT, PT, R3, 0x4, RZ ;  /* 0x0000000403037810 */ /* 0x000fce0007ffe0ff */
.L_x_64:
[----:B------:R-:W-:-:S13]  /*20c0*/  ISETP.NE.AND P0, PT, R9, RZ, PT ;  /* 0x000000ff0900720c */ /* 0x000fda0003f05270 */
[----:B------:R-:W-:Y:S05]  /*20d0*/  @!P0 BRA `(.L_x_46) ;  /* 0x0000000000c48947 */ /* 0x000fea0003800000 */
[----:B------:R-:W0:Y:S01]  /*20e0*/  LDC.64 R14, c[0x0][0x380] ;  /* 0x0000e000ff0e7b82 */ /* 0x000e220000000a00 */
[----:B------:R-:W-:-:S04]  /*20f0*/  IMAD.IADD R3, R4, 0x1, R3 ;  /* 0x0000000104037824 */ /* 0x000fc800078e0203 */
[----:B0-----:R-:W-:-:S05]  /*2100*/  IMAD.WIDE R2, R3, 0x4, R14 ;  /* 0x0000000403027825 */ /* 0x001fca00078e020e */
[----:B-1----:R-:W2:Y:S01]  /*2110*/  LDG.E R25, desc[UR8][R2.64] ;  /* 0x0000000802197981 */ /* 0x002ea2000c1e1900 */
[----:B------:R-:W0:Y:S01]  /*2120*/  MUFU.RCP R0, R7 ;  /* 0x0000000700007308 */ /* 0x000e220000001000 */
[----:B------:R-:W-:Y:S01]  /*2130*/  BSSY.RECONVERGENT B2, `(.L_x_73) ;  /* 0x000000b000027945 */ /* 0x000fe20003800200 */
[----:B------:R-:W-:Y:S01]  /*2140*/  ISETP.NE.AND P2, PT, R9, 0x1, PT ;  /* 0x000000010900780c */ /* 0x000fe20003f45270 */
        /* <DEDUP_REMOVED lines=9> */
.L_x_74:
[----:B------:R-:W-:Y:S05]  /*21e0*/  BSYNC.RECONVERGENT B2 ;  /* 0x0000000000027941 */ /* 0x000fea0003800200 */
.L_x_73:
[----:B------:R-:W-:Y:S01]  /*21f0*/  FADD R26, R26, R0 ;  /* 0x000000001a1a7221 */ /* 0x000fe20000000000 */
[----:B------:R-:W-:Y:S06]  /*2200*/  @!P2 BRA `(.L_x_46) ;  /* 0x000000000078a947 */ /* 0x000fec0003800000 */
[----:B------:R-:W2:Y:S01]  /*2210*/  LDG.E R25, desc[UR8][R2.64+0x4] ;  /* 0x0000040802197981 */ /* 0x000ea2000c1e1900 */
        /* <DEDUP_REMOVED lines=12> */
.L_x_76:
[----:B------:R-:W-:Y:S05]  /*22e0*/  BSYNC.RECONVERGENT B2 ;  /* 0x0000000000027941 */ /* 0x000fea0003800200 */
.L_x_75:
[----:B------:R-:W-:Y:S01]  /*22f0*/  FADD R26, R26, R0 ;  /* 0x000000001a1a7221 */ /* 0x000fe20000000000 */
[----:B------:R-:W-:Y:S06]  /*2300*/  @!P2 BRA `(.L_x_46) ;  /* 0x000000000038a947 */ /* 0x000fec0003800000 */
[----:B------:R-:W2:Y:S01]  /*2310*/  LDG.E R25, desc[UR8][R2.64+0x8] ;  /* 0x0000080802197981 */ /* 0x000ea2000c1e1900 */
        /* <DEDUP_REMOVED lines=11> */
.L_x_78:
[----:B------:R-:W-:Y:S05]  /*23d0*/  BSYNC.RECONVERGENT B2 ;  /* 0x0000000000027941 */ /* 0x000fea0003800200 */
.L_x_77:
[----:B------:R-:W-:-:S07]  /*23e0*/  FADD R26, R26, R0 ;  /* 0x000000001a1a7221 */ /* 0x000fce0000000000 */
.L_x_46:
[----:B------:R-:W0:Y:S01]  /*23f0*/  LDC R0, c[0x0][0x39c] ;  /* 0x0000e700ff007b82 */ /* 0x000e220000000800 */
[----:B------:R-:W-:-:S06]  /*2400*/  UIADD3 UR4, UPT, UPT, UR4, 0x1, URZ ;  /* 0x0000000104047890 */ /* 0x000fcc000fffe0ff */
[----:B0-----:R-:W-:-:S13]  /*2410*/  ISETP.NE.AND P0, PT, R0, UR4, PT ;  /* 0x0000000400007c0c */ /* 0x001fda000bf05270 */
[----:B------:R-:W-:Y:S05]  /*2420*/  @P0 BRA `(.L_x_79) ;  /* 0xffffffe000180947 */ /* 0x000fea000383ffff */
[----:B------:R-:W-:Y:S01]  /*2430*/  ISETP.NE.AND P0, PT, R17, RZ, PT ;  /* 0x000000ff1100720c */ /* 0x000fe20003f05270 */
[----:B------:R-:W-:-:S12]  /*2440*/  BSSY.RECONVERGENT B0, `(.L_x_80) ;  /* 0x0000060000007945 */ /* 0x000fd80003800200 */
[----:B------:R-:W-:Y:S05]  /*2450*/  @!P0 BRA `(.L_x_81) ;  /* 0x0000000400188947 */ /* 0x000fea0003800000 */
[----:B------:R-:W-:-:S13]  /*2460*/  ISETP.NE.AND P0, PT, R16, RZ, PT ;  /* 0x000000ff1000720c */ /* 0x000fda0003f05270 */
[----:B------:R-:W-:Y:S05]  /*2470*/  @!P0 BRA `(.L_x_82) ;  /* 0x0000000000bc8947 */ /* 0x000fea0003800000 */
[----:B------:R-:W-:Y:S01]  /*2480*/  IABS R14, R0 ;  /* 0x00000000000e7213 */ /* 0x000fe20000000000 */
[----:B------:R-:W0:Y:S01]  /*2490*/  I2F.U32.RP R15, R0 ;  /* 0x00000000000f7306 */ /* 0x000e220000209000 */
[----:B------:R-:W-:Y:S01]  /*24a0*/  IABS R20, R16 ;  /* 0x0000001000147213 */ /* 0x000fe20000000000 */
[----:B------:R-:W2:Y:S06]  /*24b0*/  LDCU UR4, c[0x0][0x3a4] ;  /* 0x00007480ff0477ac */ /* 0x000eac0008000800 */
[----:B------:R-:W3:Y:S08]  /*24c0*/  I2F.RP R18, R14 ;  /* 0x0000000e00127306 */ /* 0x000ef00000209400 */
[----:B0-----:R-:W0:Y:S08]  /*24d0*/  MUFU.RCP R15, R15 ;  /* 0x0000000f000f7308 */ /* 0x001e300000001000 */
[----:B---3--:R-:W3:Y:S01]  /*24e0*/  MUFU.RCP R18, R18 ;  /* 0x0000001200127308 */ /* 0x008ee20000001000 */
[----:B0-----:R-:W-:-:S07]  /*24f0*/  VIADD R4, R15, 0xffffffe ;  /* 0x0ffffffe0f047836 */ /* 0x001fce0000000000 */
[----:B------:R0:W4:Y:S01]  /*2500*/  F2I.FTZ.U32.TRUNC.NTZ R5, R4 ;  /* 0x0000000400057305 */ /* 0x000122000021f000 */
[----:B---3--:R-:W-:-:S07]  /*2510*/  IADD3 R2, PT, PT, R18, 0xffffffe, RZ ;  /* 0x0ffffffe12027810 */ /* 0x008fce0007ffe0ff */
[----:B------:R3:W5:Y:S01]  /*2520*/  F2I.FTZ.U32.TRUNC.NTZ R3, R2 ;  /* 0x0000000200037305 */ /* 0x000762000021f000 */
[----:B0-----:R-:W-:Y:S01]  /*2530*/  MOV R4, RZ ;  /* 0x000000ff00047202 */ /* 0x001fe20000000f00 */
[----:B----4-:R-:W-:Y:S02]  /*2540*/  IMAD.MOV R21, RZ, RZ, -R5 ;  /* 0x000000ffff157224 */ /* 0x010fe400078e0a05 */
[----:B---3--:R-:W-:Y:S01]  /*2550*/  HFMA2 R2, -RZ, RZ, 0, 0 ;  /* 0x00000000ff027431 */ /* 0x008fe200000001ff */
[----:B-----5:R-:W-:-:S05]  /*2560*/  IADD3 R19, PT, PT, RZ, -R3, RZ ;  /* 0x80000003ff137210 */ /* 0x020fca0007ffe0ff */
[----:B------:R-:W-:-:S04]  /*2570*/  IMAD R19, R19, R14, RZ ;  /* 0x0000000e13137224 */ /* 0x000fc800078e02ff */
[----:B------:R-:W-:-:S04]  /*2580*/  IMAD.HI.U32 R19, R3, R19, R2 ;  /* 0x0000001303137227 */ /* 0x000fc800078e0002 */
[----:B------:R-:W-:Y:S02]  /*2590*/  IMAD R3, R21, R0, RZ ;  /* 0x0000000015037224 */ /* 0x000fe400078e02ff */
[----:B------:R-:W-:Y:S02]  /*25a0*/  IMAD.MOV.U32 R2, RZ, RZ, R20 ;  /* 0x000000ffff027224 */ /* 0x000fe400078e0014 */
[----:B------:R-:W-:-:S04]  /*25b0*/  IMAD.HI.U32 R4, R5, R3, R4 ;  /* 0x0000000305047227 */ /* 0x000fc800078e0004 */
[----:B------:R-:W-:-:S04]  /*25c0*/  IMAD.HI.U32 R19, R19, R2, RZ ;  /* 0x0000000213137227 */ /* 0x000fc800078e00ff */
[----:B------:R-:W-:Y:S02]  /*25d0*/  IMAD.MOV R3, RZ, RZ, -R19 ;  /* 0x000000ffff037224 */ /* 0x000fe400078e0a13 */
[----:B------:R-:W-:-:S04]  /*25e0*/  IMAD.HI.U32 R4, R4, R17, RZ ;  /* 0x0000001104047227 */ /* 0x000fc800078e00ff */
[----:B------:R-:W-:Y:S01]  /*25f0*/  IMAD R5, R14, R3, R2 ;  /* 0x000000030e057224 */ /* 0x000fe200078e0202 */
[----:B------:R-:W-:Y:S02]  /*2600*/  IADD3 R3, PT, PT, -R4, RZ, RZ ;  /* 0x000000ff04037210 */ /* 0x000fe40007ffe1ff */
[----:B------:R-:W-:Y:S02]  /*2610*/  LOP3.LUT R2, R16, R0, RZ, 0x3c, !PT ;  /* 0x0000000010027212 */ /* 0x000fe400078e3cff */
[----:B------:R-:W-:Y:S01]  /*2620*/  ISETP.GT.U32.AND P4, PT, R14, R5, PT ;  /* 0x000000050e00720c */ /* 0x000fe20003f84070 */
[----:B------:R-:W-:Y:S01]  /*2630*/  IMAD R3, R0, R3, R17 ;  /* 0x0000000300037224 */ /* 0x000fe200078e0211 */
[----:B------:R-:W-:-:S04]  /*2640*/  ISETP.GE.AND P3, PT, R2, RZ, PT ;  /* 0x000000ff0200720c */ /* 0x000fc80003f66270 */
[----:B------:R-:W-:-:S07]  /*2650*/  ISETP.GE.U32.AND P0, PT, R3, R0, PT ;  /* 0x000000000300720c */ /* 0x000fce0003f06070 */
[----:B------:R-:W-:Y:S02]  /*2660*/  @!P4 IMAD.IADD R5, R5, 0x1, -R14 ;  /* 0x000000010505c824 */ /* 0x000fe400078e0a0e */
[----:B------:R-:W-:-:S03]  /*2670*/  @!P4 VIADD R19, R19, 0x1 ;  /* 0x000000011313c836 */ /* 0x000fc60000000000 */
[----:B------:R-:W-:Y:S01]  /*2680*/  ISETP.GE.U32.AND P2, PT, R5, R14, PT ;  /* 0x0000000e0500720c */ /* 0x000fe20003f46070 */
[----:B------:R-:W-:Y:S01]  /*2690*/  @P0 VIADD R4, R4, 0x1 ;  /* 0x0000000104040836 */ /* 0x000fe20000000000 */
[-C--:B------:R-:W-:Y:S02]  /*26a0*/  @P0 IADD3 R3, PT, PT, R3, -R0.reuse, RZ ;  /* 0x8000000003030210 */ /* 0x080fe40007ffe0ff */
[----:B------:R-:W-:Y:S02]  /*26b0*/  ISETP.NE.AND P0, PT, R0, RZ, PT ;  /* 0x000000ff0000720c */ /* 0x000fe40003f05270 */
[-C--:B------:R-:W-:Y:S02]  /*26c0*/  ISETP.GE.U32.AND P1, PT, R3, R0.reuse, PT ;  /* 0x000000000300720c */ /* 0x080fe40003f26070 */
[----:B------:R-:W-:-:S05]  /*26d0*/  LOP3.LUT R3, RZ, R0, RZ, 0x33, !PT ;  /* 0x00000000ff037212 */ /* 0x000fca00078e33ff */
[----:B------:R-:W-:Y:S02]  /*26e0*/  @P2 IADD3 R19, PT, PT, R19, 0x1, RZ ;  /* 0x0000000113132810 */ /* 0x000fe40007ffe0ff */
[----:B------:R-:W-:Y:S02]  /*26f0*/  ISETP.NE.U32.AND P2, PT, R0, RZ, PT ;  /* 0x000000ff0000720c */ /* 0x000fe40003f45070 */
[----:B------:R-:W-:Y:S02]  /*2700*/  MOV R2, R19 ;  /* 0x0000001300027202 */ /* 0x000fe40000000f00 */
[----:B------:R-:W-:Y:S02]  /*2710*/  @P1 VIADD R4, R4, 0x1 ;  /* 0x0000000104041836 */ /* 0x000fe40000000000 */
[----:B------:R-:W-:-:S03]  /*2720*/  @!P3 IADD3 R2, PT, PT, -R2, RZ, RZ ;  /* 0x000000ff0202b210 */ /* 0x000fc60007ffe1ff */
[C---:B------:R-:W-:Y:S02]  /*2730*/  SEL R4, R3.reuse, R4, !P2 ;  /* 0x0000000403047207 */ /* 0x040fe40005000000 */
[----:B------:R-:W-:-:S05]  /*2740*/  SEL R3, R3, R2, !P0 ;  /* 0x0000000203037207 */ /* 0x000fca0004000000 */
[----:B--2---:R-:W-:Y:S01]  /*2750*/  IMAD R5, R4, UR4, R3 ;  /* 0x0000000404057c24 */ /* 0x004fe2000f8e0203 */
[----:B------:R-:W-:Y:S06]  /*2760*/  BRA `(.L_x_83) ;  /* 0x0000000000b47947 */ /* 0x000fec0003800000 */
.L_x_82:
[----:B------:R-:W0:Y:S01]  /*2770*/  I2F.U32.RP R4, R0 ;  /* 0x0000000000047306 */ /* 0x000e220000209000 */
[----:B------:R-:W-:Y:S01]  /*2780*/  ISETP.NE.U32.AND P2, PT, R0, RZ, PT ;  /* 0x000000ff0000720c */ /* 0x000fe20003f45070 */
[----:B------:R-:W2:Y:S06]  /*2790*/  LDCU UR4, c[0x0][0x3a4] ;  /* 0x00007480ff0477ac */ /* 0x000eac0008000800 */
[----:B0-----:R-:W0:Y:S02]  /*27a0*/  MUFU.RCP R4, R4 ;  /* 0x0000000400047308 */ /* 0x001e240000001000 */
[----:B0-----:R-:W-:-:S06]  /*27b0*/  VIADD R2, R4, 0xffffffe ;  /* 0x0ffffffe04027836 */ /* 0x001fcc0000000000 */
[----:B------:R0:W3:Y:S02]  /*27c0*/  F2I.FTZ.U32.TRUNC.NTZ R3, R2 ;  /* 0x0000000200037305 */ /* 0x0000e4000021f000 */
[----:B0-----:R-:W-:Y:S01]  /*27d0*/  IMAD.MOV.U32 R2, RZ, RZ, RZ ;  /* 0x000000ffff027224 */ /* 0x001fe200078e00ff */
[----:B---3--:R-:W-:-:S05]  /*27e0*/  IADD3 R5, PT, PT, RZ, -R3, RZ ;  /* 0x80000003ff057210 */ /* 0x008fca0007ffe0ff */
[----:B------:R-:W-:-:S04]  /*27f0*/  IMAD R5, R5, R0, RZ ;  /* 0x0000000005057224 */ /* 0x000fc800078e02ff */
[----:B------:R-:W-:-:S06]  /*2800*/  IMAD.HI.U32 R14, R3, R5, R2 ;  /* 0x00000005030e7227 */ /* 0x000fcc00078e0002 */
[----:B------:R-:W-:-:S05]  /*2810*/  IMAD.HI.U32 R5, R14, R17, RZ ;  /* 0x000000110e057227 */ /* 0x000fca00078e00ff */
[----:B------:R-:W-:-:S05]  /*2820*/  IADD3 R3, PT, PT, -R5, RZ, RZ ;  /* 0x000000ff05037210 */ /* 0x000fca0007ffe1ff */
[----:B------:R-:W-:-:S05]  /*2830*/  IMAD R3, R0, R3, R17 ;  /* 0x0000000300037224 */ /* 0x000fca00078e0211 */
[----:B------:R-:W-:-:S13]  /*2840*/  ISETP.GE.U32.AND P0, PT, R3, R0, PT ;  /* 0x000000000300720c */ /* 0x000fda0003f06070 */
[----:B------:R-:W-:Y:S01]  /*2850*/  @P0 IMAD.IADD R3, R3, 0x1, -R0 ;  /* 0x0000000103030824 */ /* 0x000fe200078e0a00 */
[----:B------:R-:W-:-:S04]  /*2860*/  @P0 IADD3 R5, PT, PT, R5, 0x1, RZ ;  /* 0x0000000105050810 */ /* 0x000fc80007ffe0ff */
[----:B------:R-:W-:-:S13]  /*2870*/  ISETP.GE.U32.AND P1, PT, R3, R0, PT ;  /* 0x000000000300720c */ /* 0x000fda0003f26070 */
[----:B------:R-:W-:Y:S01]  /*2880*/  @P1 VIADD R5, R5, 0x1 ;  /* 0x0000000105051836 */ /* 0x000fe20000000000 */
[----:B------:R-:W-:-:S05]  /*2890*/  @!P2 LOP3.LUT R5, RZ, R0, RZ, 0x33, !PT ;  /* 0x00000000ff05a212 */ /* 0x000fca00078e33ff */
[----:B--2---:R-:W-:Y:S01]  /*28a0*/  IMAD R5, R5, UR4, RZ ;  /* 0x0000000405057c24 */ /* 0x004fe2000f8e02ff */
[----:B------:R-:W-:Y:S06]  /*28b0*/  BRA `(.L_x_83) ;  /* 0x0000000000607947 */ /* 0x000fec0003800000 */
.L_x_81:
[----:B------:R-:W-:Y:S02]  /*28c0*/  IABS R4, R0 ;  /* 0x0000000000047213 */ /* 0x000fe40000000000 */
[----:B------:R-:W-:Y:S02]  /*28d0*/  IABS R14, R16 ;  /* 0x00000010000e7213 */ /* 0x000fe40000000000 */
[----:B------:R-:W0:Y:S08]  /*28e0*/  I2F.RP R5, R4 ;  /* 0x0000000400057306 */ /* 0x000e300000209400 */
[----:B0-----:R-:W0:Y:S02]  /*28f0*/  MUFU.RCP R5, R5 ;  /* 0x0000000500057308 */ /* 0x001e240000001000 */
[----:B0-----:R-:W-:-:S06]  /*2900*/  IADD3 R2, PT, PT, R5, 0xffffffe, RZ ;  /* 0x0ffffffe05027810 */ /* 0x001fcc0007ffe0ff */
[----:B------:R0:W2:Y:S02]  /*2910*/  F2I.FTZ.U32.TRUNC.NTZ R3, R2 ;  /* 0x0000000200037305 */ /* 0x0000a4000021f000 */
[----:B0-----:R-:W-:Y:S02]  /*2920*/  HFMA2 R2, -RZ, RZ, 0, 0 ;  /* 0x00000000ff027431 */ /* 0x001fe400000001ff */
[----:B--2---:R-:W-:-:S04]  /*2930*/  IMAD.MOV R15, RZ, RZ, -R3 ;  /* 0x000000ffff0f7224 */ /* 0x004fc800078e0a03 */
[----:B------:R-:W-:-:S04]  /*2940*/  IMAD R15, R15, R4, RZ ;  /* 0x000000040f0f7224 */ /* 0x000fc800078e02ff */
[----:B------:R-:W-:Y:S01]  /*2950*/  IMAD.HI.U32 R15, R3, R15, R2 ;  /* 0x0000000f030f7227 */ /* 0x000fe200078e0002 */
[----:B------:R-:W-:-:S03]  /*2960*/  LOP3.LUT R2, R16, R0, RZ, 0x3c, !PT ;  /* 0x0000000010027212 */ /* 0x000fc600078e3cff */
[----:B------:R-:W-:Y:S01]  /*2970*/  IMAD.MOV.U32 R3, RZ, RZ, R14 ;  /* 0x000000ffff037224 */ /* 0x000fe200078e000e */
[----:B------:R-:W-:-:S03]  /*2980*/  ISETP.GE.AND P2, PT, R2, RZ, PT ;  /* 0x000000ff0200720c */ /* 0x000fc60003f46270 */
[----:B------:R-:W-:-:S05]  /*2990*/  IMAD.HI.U32 R5, R15, R3, RZ ;  /* 0x000000030f057227 */ /* 0x000fca00078e00ff */
[----:B------:R-:W-:-:S05]  /*29a0*/  IADD3 R14, PT, PT, -R5, RZ, RZ ;  /* 0x000000ff050e7210 */ /* 0x000fca0007ffe1ff */
[----:B------:R-:W-:-:S05]  /*29b0*/  IMAD R3, R4, R14, R3 ;  /* 0x0000000e04037224 */ /* 0x000fca00078e0203 */
[----:B------:R-:W-:-:S13]  /*29c0*/  ISETP.GT.U32.AND P0, PT, R4, R3, PT ;  /* 0x000000030400720c */ /* 0x000fda0003f04070 */
[----:B------:R-:W-:Y:S01]  /*29d0*/  @!P0 IMAD.IADD R3, R3, 0x1, -R4 ;  /* 0x0000000103038824 */ /* 0x000fe200078e0a04 */
[----:B------:R-:W-:Y:S02]  /*29e0*/  @!P0 IADD3 R5, PT, PT, R5, 0x1, RZ ;  /* 0x0000000105058810 */ /* 0x000fe40007ffe0ff */
[----:B------:R-:W-:Y:S02]  /*29f0*/  ISETP.NE.AND P0, PT, R0, RZ, PT ;  /* 0x000000ff0000720c */ /* 0x000fe40003f05270 */
[----:B------:R-:W-:-:S13]  /*2a00*/  ISETP.GE.U32.AND P1, PT, R3, R4, PT ;  /* 0x000000040300720c */ /* 0x000fda0003f26070 */
[----:B------:R-:W-:-:S05]  /*2a10*/  @P1 VIADD R5, R5, 0x1 ;  /* 0x0000000105051836 */ /* 0x000fca0000000000 */
[----:B------:R-:W-:Y:S02]  /*2a20*/  @!P2 IADD3 R5, PT, PT, -R5, RZ, RZ ;  /* 0x000000ff0505a210 */ /* 0x000fe40007ffe1ff */
[----:B------:R-:W-:-:S07]  /*2a30*/  @!P0 LOP3.LUT R5, RZ, R0, RZ, 0x33, !PT ;  /* 0x00000000ff058212 */ /* 0x000fce00078e33ff */
.L_x_83:
[----:B-1----:R-:W-:Y:S05]  /*2a40*/  BSYNC.RECONVERGENT B0 ;  /* 0x0000000000007941 */ /* 0x002fea0003800200 */
.L_x_80:
[----:B------:R-:W0:Y:S01]  /*2a50*/  LDCU UR4, c[0x0][0x398] ;  /* 0x00007300ff0477ac */ /* 0x000e220008000800 */
[----:B------:R-:W1:Y:S01]  /*2a60*/  LDC.64 R2, c[0x0][0x388] ;  /* 0x0000e200ff027b82 */ /* 0x000e620000000a00 */
[C---:B------:R-:W-:Y:S02]  /*2a70*/  IMAD R5, R8.reuse, UR5, R5 ;  /* 0x0000000508057c24 */ /* 0x040fe4000f8e0205 */
[----:B------:R-:W-:-:S05]  /*2a80*/  VIADD R8, R8, 0x1 ;  /* 0x0000000108087836 */ /* 0x000fca0000000000 */
[----:B0-----:R-:W-:Y:S01]  /*2a90*/  ISETP.NE.AND P0, PT, R8, UR4, PT ;  /* 0x0000000408007c0c */ /* 0x001fe2000bf05270 */
[----:B-1----:R-:W-:-:S05]  /*2aa0*/  IMAD.WIDE R2, R5, 0x4, R2 ;  /* 0x0000000405027825 */ /* 0x002fca00078e0202 */
[----:B------:R0:W-:Y:S07]  /*2ab0*/  STG.E desc[UR8][R2.64], R26 ;  /* 0x0000001a02007986 */ /* 0x0001ee000c101908 */
[----:B------:R-:W-:Y:S05]  /*2ac0*/  @!P0 EXIT ;  /* 0x000000000000894d */ /* 0x000fea0003800000 */
[----:B------:R-:W-:Y:S05]  /*2ad0*/  BRA `(.L_x_84) ;  /* 0xffffffd8005c7947 */ /* 0x000fea000383ffff */
.L_x_11:
[C---:B------:R-:W-:Y:S02]  /*2ae0*/  ISETP.GE.U32.AND P1, PT, R7.reuse, 0x4, PT ;  /* 0x000000040700780c */ /* 0x040fe40003f26070 */
[----:B------:R-:W-:Y:S02]  /*2af0*/  LOP3.LUT R12, R7, 0x3, RZ, 0xc0, !PT ;  /* 0x00000003070c7812 */ /* 0x000fe400078ec0ff */
[----:B------:R-:W-:-:S09]  /*2b00*/  MOV R0, RZ ;  /* 0x000000ff00007202 */ /* 0x000fd20000000f00 */
[----:B------:R-:W-:Y:S05]  /*2b10*/  @!P1 BRA `(.L_x_85) ;  /* 0x0000001000d49947 */ /* 0x000fea0003800000 */
[----:B------:R-:W0:Y:S01]  /*2b20*/  LDC.64 R2, c[0x0][0x388] ;  /* 0x0000e200ff027b82 */ /* 0x000e220000000a00 */
[----:B------:R-:W-:Y:S01]  /*2b30*/  LOP3.LUT R0, R7, 0x7ffffffc, RZ, 0xc0, !PT ;  /* 0x7ffffffc07007812 */ /* 0x000fe200078ec0ff */
[----:B------:R-:W-:Y:S01]  /*2b40*/  IMAD.MOV.U32 R7, RZ, RZ, RZ ;  /* 0x000000ffff077224 */ /* 0x000fe200078e00ff */
[----:B------:R-:W-:Y:S01]  /*2b50*/  ISETP.NE.AND P1, PT, R17, RZ, PT ;  /* 0x000000ff1100720c */ /* 0x000fe20003f25270 */
[----:B------:R-:W2:Y:S01]  /*2b60*/  LDCU UR6, c[0x0][0x39c] ;  /* 0x00007380ff0677ac */ /* 0x000ea20008000800 */
[----:B------:R-:W3:Y:S11]  /*2b70*/  LDCU UR4, c[0x0][0x3a4] ;  /* 0x00007480ff0477ac */ /* 0x000ef60008000800 */
.L_x_102:
[----:B------:R-:W-:Y:S04]  /*2b80*/  BSSY.RECONVERGENT B0, `(.L_x_86) ;  /* 0x0000064000007945 */ /* 0x000fe80003800200 */
[----:B----4-:R-:W-:Y:S05]  /*2b90*/  @P1 BRA `(.L_x_87) ;  /* 0x00000000006c1947 */ /* 0x010fea0003800000 */
[----:B--2---:R-:W-:Y:S02]  /*2ba0*/  MOV R9, UR6 ;  /* 0x0000000600097c02 */ /* 0x004fe40008000f00 */
[----:B------:R-:W-:Y:S02]  /*2bb0*/  IABS R8, R16 ;  /* 0x0000001000087213 */ /* 0x000fe40000000000 */
[----:B------:R-:W-:-:S04]  /*2bc0*/  IABS R4, R9 ;  /* 0x0000000900047213 */ /* 0x000fc80000000000 */
[----:B------:R-:W2:Y:S08]  /*2bd0*/  I2F.RP R5, R4 ;  /* 0x0000000400057306 */ /* 0x000eb00000209400 */
[----:B--2---:R-:W2:Y:S02]  /*2be0*/  MUFU.RCP R5, R5 ;  /* 0x0000000500057308 */ /* 0x004ea40000001000 */
[----:B--2---:R-:W-:Y:S01]  /*2bf0*/  VIADD R10, R5, 0xffffffe ;  /* 0x0ffffffe050a7836 */ /* 0x004fe20000000000 */
[----:B------:R-:W-:-:S05]  /*2c00*/  LOP3.LUT R5, R16, R9, RZ, 0x3c, !PT ;  /* 0x0000000910057212 */ /* 0x000fca00078e3cff */
[----:B------:R2:W4:Y:S01]  /*2c10*/  F2I.FTZ.U32.TRUNC.NTZ R11, R10 ;  /* 0x0000000a000b7305 */ /* 0x000522000021f000 */
[----:B------:R-:W-:Y:S02]  /*2c20*/  ISETP.GE.AND P3, PT, R5, RZ, PT ;  /* 0x000000ff0500720c */ /* 0x000fe40003f66270 */
[----:B------:R-:W-:Y:S01]  /*2c30*/  LOP3.LUT R5, RZ, R9, RZ, 0x33, !PT ;  /* 0x00000009ff057212 */ /* 0x000fe200078e33ff */
[----:B--2---:R-:W-:Y:S02]  /*2c40*/  IMAD.MOV.U32 R10, RZ, RZ, RZ ;  /* 0x000000ffff0a7224 */ /* 0x004fe400078e00ff */
[----:B----4-:R-:W-:-:S05]  /*2c50*/  IMAD R6, R11, R4, RZ ;  /* 0x000000040b067224 */ /* 0x010fca00078e02ff */
[----:B------:R-:W-:-:S05]  /*2c60*/  IADD3 R13, PT, PT, -R6, RZ, RZ ;  /* 0x000000ff060d7210 */ /* 0x000fca0007ffe1ff */
[----:B------:R-:W-:Y:S01]  /*2c70*/  IMAD.HI.U32 R6, R11, R13, R10 ;  /* 0x0000000d0b067227 */ /* 0x000fe200078e000a */
[----:B------:R-:W-:-:S05]  /*2c80*/  MOV R11, R8 ;  /* 0x00000008000b7202 */ /* 0x000fca0000000f00 */
[----:B------:R-:W-:-:S04]  /*2c90*/  IMAD.HI.U32 R8, R6, R11, RZ ;  /* 0x0000000b06087227 */ /* 0x000fc800078e00ff */
[----:B------:R-:W-:-:S04]  /*2ca0*/  IMAD.MOV R13, RZ, RZ, -R8 ;  /* 0x000000ffff0d7224 */ /* 0x000fc800078e0a08 */
[----:B------:R-:W-:-:S05]  /*2cb0*/  IMAD R11, R4, R13, R11 ;  /* 0x0000000d040b7224 */ /* 0x000fca00078e020b */
[----:B------:R-:W-:-:S13]  /*2cc0*/  ISETP.GT.U32.AND P0, PT, R4, R11, PT ;  /* 0x0000000b0400720c */ /* 0x000fda0003f04070 */
[-C--:B------:R-:W-:Y:S01]  /*2cd0*/  @!P0 IADD3 R11, PT, PT, R11, -R4.reuse, RZ ;  /* 0x800000040b0b8210 */ /* 0x080fe20007ffe0ff */
[----:B------:R-:W-:Y:S01]  /*2ce0*/  @!P0 VIADD R8, R8, 0x1 ;  /* 0x0000000108088836 */ /* 0x000fe20000000000 */
[----:B------:R-:W-:Y:S02]  /*2cf0*/  ISETP.NE.AND P0, PT, R9, RZ, PT ;  /* 0x000000ff0900720c */ /* 0x000fe40003f05270 */
[----:B------:R-:W-:-:S13]  /*2d00*/  ISETP.GE.U32.AND P2, PT, R11, R4, PT ;  /* 0x000000040b00720c */ /* 0x000fda0003f46070 */
[----:B------:R-:W-:-:S05]  /*2d10*/  @P2 IADD3 R8, PT, PT, R8, 0x1, RZ ;  /* 0x0000000108082810 */ /* 0x000fca0007ffe0ff */
[----:B------:R-:W-:-:S05]  /*2d20*/  @!P3 IMAD.MOV R8, RZ, RZ, -R8 ;  /* 0x000000ffff08b224 */ /* 0x000fca00078e0a08 */
[----:B------:R-:W-:Y:S01]  /*2d30*/  SEL R11, R5, R8, !P0 ;  /* 0x00000008050b7207 */ /* 0x000fe20004000000 */
[----:B------:R-:W-:Y:S06]  /*2d40*/  BRA `(.L_x_88) ;  /* 0x00000004001c7947 */ /* 0x000fec0003800000 */
.L_x_87:
[----:B------:R-:W-:-:S13]  /*2d50*/  ISETP.NE.AND P0, PT, R16, RZ, PT ;  /* 0x000000ff1000720c */ /* 0x000fda0003f05270 */
[----:B------:R-:W-:Y:S05]  /*2d60*/  @P0 BRA `(.L_x_89) ;  /* 0x0000000000700947 */ /* 0x000fea0003800000 */
        /* <DEDUP_REMOVED lines=19> */
[----:B------:R-:W-:Y:S01]  /*2ea0*/  @!P3 IADD3 R11, PT, PT, R11, -R4, RZ ;  /* 0x800000040b0bb210 */ /* 0x000fe20007ffe0ff */
[----:B------:R-:W-:-:S03]  /*2eb0*/  @!P3 VIADD R8, R8, 0x1 ;  /* 0x000000010808b836 */ /* 0x000fc60000000000 */
[----:B------:R-:W-:-:S13]  /*2ec0*/  ISETP.GE.U32.AND P0, PT, R11, R4, PT ;  /* 0x000000040b00720c */ /* 0x000fda0003f06070 */
[----:B------:R-:W-:Y:S02]  /*2ed0*/  @P0 IADD3 R8, PT, PT, R8, 0x1, RZ ;  /* 0x0000000108080810 */ /* 0x000fe40007ffe0ff */
[----:B------:R-:W-:-:S03]  /*2ee0*/  ISETP.NE.AND P0, PT, R9, RZ, PT ;  /* 0x000000ff0900720c */ /* 0x000fc60003f05270 */
[----:B------:R-:W-:-:S05]  /*2ef0*/  @!P2 IMAD.MOV R8, RZ, RZ, -R8 ;  /* 0x000000ffff08a224 */ /* 0x000fca00078e0a08 */
[----:B------:R-:W-:-:S05]  /*2f00*/  SEL R8, R5, R8, !P0 ;  /* 0x0000000805087207 */ /* 0x000fca0004000000 */
[----:B---3--:R-:W-:Y:S01]  /*2f10*/  IMAD R11, R8, UR4, RZ ;  /* 0x00000004080b7c24 */ /* 0x008fe2000f8e02ff */
[----:B------:R-:W-:Y:S06]  /*2f20*/  BRA `(.L_x_88) ;  /* 0x0000000000a47947 */ /* 0x000fec0003800000 */
.L_x_89:
[----:B--2---:R-:W-:Y:S02]  /*2f30*/  MOV R9, UR6 ;  /* 0x0000000600097c02 */ /* 0x004fe40008000f00 */
[----:B------:R-:W-:Y:S02]  /*2f40*/  IABS R8, R17 ;  /* 0x0000001100087213 */ /* 0x000fe40000000000 */
[----:B------:R-:W-:Y:S02]  /*2f50*/  IABS R4, R9 ;  /* 0x0000000900047213 */ /* 0x000fe40000000000 */
[----:B------:R-:W-:Y:S02]  /*2f60*/  IABS R14, R16 ;  /* 0x00000010000e7213 */ /* 0x000fe40000000000 */
[----:B------:R-:W2:Y:S08]  /*2f70*/  I2F.RP R5, R4 ;  /* 0x0000000400057306 */ /* 0x000eb00000209400 */
[----:B--2---:R-:W2:Y:S02]  /*2f80*/  MUFU.RCP R5, R5 ;  /* 0x0000000500057308 */ /* 0x004ea40000001000 */
[----:B--2---:R-:W-:-:S06]  /*2f90*/  VIADD R10, R5, 0xffffffe ;  /* 0x0ffffffe050a7836 */ /* 0x004fcc0000000000 */
[----:B------:R2:W4:Y:S02]  /*2fa0*/  F2I.FTZ.U32.TRUNC.NTZ R11, R10 ;  /* 0x0000000a000b7305 */ /* 0x000524000021f000 */
[----:B--2---:R-:W-:Y:S02]  /*2fb0*/  IMAD.MOV.U32 R10, RZ, RZ, RZ ;  /* 0x000000ffff0a7224 */ /* 0x004fe400078e00ff */
[----:B----4-:R-:W-:-:S05]  /*2fc0*/  IMAD R6, R11, R4, RZ ;  /* 0x000000040b067224 */ /* 0x010fca00078e02ff */
[----:B------:R-:W-:-:S05]  /*2fd0*/  IADD3 R13, PT, PT, -R6, RZ, RZ ;  /* 0x000000ff060d7210 */ /* 0x000fca0007ffe1ff */
[----:B------:R-:W-:Y:S01]  /*2fe0*/  IMAD.HI.U32 R6, R11, R13, R10 ;  /* 0x0000000d0b067227 */ /* 0x000fe200078e000a */
[----:B------:R-:W-:-:S03]  /*2ff0*/  MOV R11, R8 ;  /* 0x00000008000b7202 */ /* 0x000fc60000000f00 */
[----:B------:R-:W-:Y:S02]  /*3000*/  IMAD.MOV.U32 R13, RZ, RZ, R14 ;  /* 0x000000ffff0d7224 */ /* 0x000fe400078e000e */
[----:B------:R-:W-:-:S04]  /*3010*/  IMAD.HI.U32 R8, R6, R11, RZ ;  /* 0x0000000b06087227 */ /* 0x000fc800078e00ff */
[----:B------:R-:W-:Y:S01]  /*3020*/  IMAD.HI.U32 R10, R6, R13, RZ ;  /* 0x0000000d060a7227 */ /* 0x000fe200078e00ff */
[----:B------:R-:W-:-:S03]  /*3030*/  IADD3 R5, PT, PT, -R8, RZ, RZ ;  /* 0x000000ff08057210 */ /* 0x000fc60007ffe1ff */
[----:B------:R-:W-:Y:S02]  /*3040*/  IMAD.MOV R14, RZ, RZ, -R10 ;  /* 0x000000ffff0e7224 */ /* 0x000fe400078e0a0a */
[----:B------:R-:W-:Y:S01]  /*3050*/  IMAD R5, R4, R5, R11 ;  /* 0x0000000504057224 */ /* 0x000fe200078e020b */
[----:B------:R-:W-:Y:S01]  /*3060*/  LOP3.LUT R11, R16, R9, RZ, 0x3c, !PT ;  /* 0x00000009100b7212 */ /* 0x000fe200078e3cff */
[----:B------:R-:W-:-:S03]  /*3070*/  IMAD R13, R4, R14, R13 ;  /* 0x0000000e040d7224 */ /* 0x000fc600078e020d */
[C---:B------:R-:W-:Y:S02]  /*3080*/  ISETP.GT.U32.AND P0, PT, R4.reuse, R5, PT ;  /* 0x000000050400720c */ /* 0x040fe40003f04070 */
[----:B------:R-:W-:Y:S02]  /*3090*/  ISETP.GT.U32.AND P5, PT, R4, R13, PT ;  /* 0x0000000d0400720c */ /* 0x000fe40003fa4070 */
[----:B------:R-:W-:-:S09]  /*30a0*/  ISETP.GE.AND P3, PT, R11, RZ, PT ;  /* 0x000000ff0b00720c */ /* 0x000fd20003f66270 */
[-C--:B------:R-:W-:Y:S02]  /*30b0*/  @!P0 IADD3 R5, PT, PT, R5, -R4.reuse, RZ ;  /* 0x8000000405058210 */ /* 0x080fe40007ffe0ff */
[----:B------:R-:W-:Y:S01]  /*30c0*/  @!P5 IMAD.IADD R13, R13, 0x1, -R4 ;  /* 0x000000010d0dd824 */ /* 0x000fe200078e0a04 */
[----:B------:R-:W-:Y:S01]  /*30d0*/  @!P0 IADD3 R8, PT, PT, R8, 0x1, RZ ;  /* 0x0000000108088810 */ /* 0x000fe20007ffe0ff */
[----:B------:R-:W-:Y:S01]  /*30e0*/  @!P5 VIADD R10, R10, 0x1 ;  /* 0x000000010a0ad836 */ /* 0x000fe20000000000 */
[-C--:B------:R-:W-:Y:S02]  /*30f0*/  ISETP.GE.U32.AND P4, PT, R5, R4.reuse, PT ;  /* 0x000000040500720c */ /* 0x080fe40003f86070 */
[----:B------:R-:W-:Y:S02]  /*3100*/  ISETP.GE.U32.AND P6, PT, R13, R4, PT ;  /* 0x000000040d00720c */ /* 0x000fe40003fc6070 */
[----:B------:R-:W-:Y:S02]  /*3110*/  LOP3.LUT R5, R17, R9, RZ, 0x3c, !PT ;  /* 0x0000000911057212 */ /* 0x000fe400078e3cff */
[----:B------:R-:W-:-:S02]  /*3120*/  ISETP.NE.AND P0, PT, R9, RZ, PT ;  /* 0x000000ff0900720c */ /* 0x000fc40003f05270 */
[----:B------:R-:W-:Y:S02]  /*3130*/  ISETP.GE.AND P2, PT, R5, RZ, PT ;  /* 0x000000ff0500720c */ /* 0x000fe40003f46270 */
[----:B------:R-:W-:-:S03]  /*3140*/  LOP3.LUT R5, RZ, R9, RZ, 0x33, !PT ;  /* 0x00000009ff057212 */ /* 0x000fc600078e33ff */
[----:B------:R-:W-:Y:S02]  /*3150*/  @P4 IADD3 R8, PT, PT, R8, 0x1, RZ ;  /* 0x0000000108084810 */ /* 0x000fe40007ffe0ff */
[----:B------:R-:W-:-:S04]  /*3160*/  @P6 VIADD R10, R10, 0x1 ;  /* 0x000000010a0a6836 */ /* 0x000fc80000000000 */
[----:B------:R-:W-:Y:S02]  /*3170*/  @!P3 IMAD.MOV R10, RZ, RZ, -R10 ;  /* 0x000000ffff0ab224 */ /* 0x000fe400078e0a0a */
[----:B------:R-:W-:-:S03]  /*3180*/  @!P2 IADD3 R8, PT, PT, -R8, RZ, RZ ;  /* 0x000000ff0808a210 */ /* 0x000fc60007ffe1ff */
[C---:B------:R-:W-:Y:S02]  /*3190*/  SEL R10, R5.reuse, R10, !P0 ;  /* 0x0000000a050a7207 */ /* 0x040fe40004000000 */
[----:B------:R-:W-:-:S05]  /*31a0*/  SEL R11, R5, R8, !P0 ;  /* 0x00000008050b7207 */ /* 0x000fca0004000000 */
[----:B---3--:R-:W-:-:S07]  /*31b0*/  IMAD R11, R11, UR4, R10 ;  /* 0x000000040b0b7c24 */ /* 0x008fce000f8e020a */
.L_x_88:
[----:B-1-3--:R-:W-:Y:S05]  /*31c0*/  BSYNC.RECONVERGENT B0 ;  /* 0x0000000000007941 */ /* 0x00afea0003800200 */
.L_x_86:
[----:B------:R-:W-:Y:S01]  /*31d0*/  IMAD R8, R7, UR5, RZ ;  /* 0x0000000507087c24 */ /* 0x000fe2000f8e02ff */
[----:B------:R-:W-:Y:S01]  /*31e0*/  ISETP.NE.AND P2, PT, R17, RZ, PT ;  /* 0x000000ff1100720c */ /* 0x000fe20003f45270 */
[----:B------:R-:W-:Y:S03]  /*31f0*/  BSSY.RECONVERGENT B0, `(.L_x_90) ;  /* 0x000003f000007945 */ /* 0x000fe60003800200 */
[----:B------:R-:W-:-:S05]  /*3200*/  IADD3 R11, PT, PT, R8, R11, RZ ;  /* 0x0000000b080b7210 */ /* 0x000fca0007ffe0ff */
[----:B0-----:R-:W-:-:S05]  /*3210*/  IMAD.WIDE R10, R11, 0x4, R2 ;  /* 0x000000040b0a7825 */ /* 0x001fca00078e0202 */
[----:B------:R0:W-:Y:S01]  /*3220*/  STG.E desc[UR8][R10.64], RZ ;  /* 0x000000ff0a007986 */ /* 0x0001e2000c101908 */
[----:B------:R-:W-:Y:S05]  /*3230*/  @!P2 BRA `(.L_x_91) ;  /* 0x0000000000b4a947 */ /* 0x000fea0003800000 */
[----:B------:R-:W-:-:S13]  /*3240*/  ISETP.NE.AND P3, PT, R16, RZ, PT ;  /* 0x000000ff1000720c */ /* 0x000fda0003f65270 */
[----:B------:R-:W-:Y:S05]  /*3250*/  @!P3 BRA `(.L_x_92) ;  /* 0x000000000070b947 */ /* 0x000fea0003800000 */
[----:B0-----:R-:W-:Y:S02]  /*3260*/  IABS R11, R17 ;  /* 0x00000011000b7213 */ /* 0x001fe40000000000 */
[----:B------:R-:W-:-:S03]  /*3270*/  IABS R15, R16 ;  /* 0x00000010000f7213 */ /* 0x000fc60000000000 */
[----:B------:R-:W-:-:S04]  /*3280*/  IMAD.HI.U32 R10, R6, R11, RZ ;  /* 0x0000000b060a7227 */ /* 0x000fc800078e00ff */
[----:B------:R-:W-:Y:S02]  /*3290*/  IMAD.MOV R13, RZ, RZ, -R10 ;  /* 0x000000ffff0d7224 */ /* 0x000fe400078e0a0a */
[----:B------:R-:W-:-:S04]  /*32a0*/  IMAD.HI.U32 R14, R6, R15, RZ ;  /* 0x0000000f060e7227 */ /* 0x000fc800078e00ff */
[----:B------:R-:W-:Y:S01]  /*32b0*/  IMAD R11, R4, R13, R11 ;  /* 0x0000000d040b7224 */ /* 0x000fe200078e020b */
[----:B------:R-:W-:-:S04]  /*32c0*/  IADD3 R13, PT, PT, -R14, RZ, RZ ;  /* 0x000000ff0e0d7210 */ /* 0x000fc80007ffe1ff */
[C---:B------:R-:W-:Y:S01]  /*32d0*/  ISETP.GT.U32.AND P6, PT, R4.reuse, R11, PT ;  /* 0x0000000b0400720c */ /* 0x040fe20003fc4070 */
[----:B------:R-:W-:-:S05]  /*32e0*/  IMAD R13, R4, R13, R15 ;  /* 0x0000000d040d7224 */ /* 0x000fca00078e020f */
[----:B------:R-:W-:-:S07]  /*32f0*/  ISETP.GT.U32.AND P3, PT, R4, R13, PT ;  /* 0x0000000d0400720c */ /* 0x000fce0003f64070 */
[----:B------:R-:W-:Y:S02]  /*3300*/  @!P6 IMAD.IADD R11, R11, 0x1, -R4 ;  /* 0x000000010b0be824 */ /* 0x000fe400078e0a04 */
[----:B------:R-:W-:-:S03]  /*3310*/  @!P6 VIADD R10, R10, 0x1 ;  /* 0x000000010a0ae836 */ /* 0x000fc60000000000 */
[-C--:B------:R-:W-:Y:S01]  /*3320*/  ISETP.GE.U32.AND P4, PT, R11, R4.reuse, PT ;  /* 0x000000040b00720c */ /* 0x080fe20003f86070 */
[----:B------:R-:W-:Y:S01]  /*3330*/  @!P3 VIADD R14, R14, 0x1 ;  /* 0x000000010e0eb836 */ /* 0x000fe20000000000 */
[-C--:B------:R-:W-:Y:S02]  /*3340*/  @!P3 IADD3 R13, PT, PT, R13, -R4.reuse, RZ ;  /* 0x800000040d0db210 */ /* 0x080fe40007ffe0ff */
[-C--:B------:R-:W-:Y:S02]  /*3350*/  LOP3.LUT R11, R17, R9.reuse, RZ, 0x3c, !PT ;  /* 0x00000009110b7212 */ /* 0x080fe400078e3cff */
[----:B------:R-:W-:Y:S02]  /*3360*/  ISETP.GE.U32.AND P5, PT, R13, R4, PT ;  /* 0x000000040d00720c */ /* 0x000fe40003fa6070 */
[----:B------:R-:W-:Y:S02]  /*3370*/  LOP3.LUT R13, R16, R9, RZ, 0x3c, !PT ;  /* 0x00000009100d7212 */ /* 0x000fe400078e3cff */
[----:B------:R-:W-:-:S03]  /*3380*/  ISETP.GE.AND P6, PT, R11, RZ, PT ;  /* 0x000000ff0b00720c */ /* 0x000fc60003fc6270 */
[----:B------:R-:W-:Y:S02]  /*3390*/  @P4 IADD3 R10, PT, PT, R10, 0x1, RZ ;  /* 0x000000010a0a4810 */ /* 0x000fe40007ffe0ff */
[----:B------:R-:W-:-:S04]  /*33a0*/  ISETP.GE.AND P4, PT, R13, RZ, PT ;  /* 0x000000ff0d00720c */ /* 0x000fc80003f86270 */
[----:B------:R-:W-:-:S04]  /*33b0*/  @P5 IADD3 R14, PT, PT, R14, 0x1, RZ ;  /* 0x000000010e0e5810 */ /* 0x000fc80007ffe0ff */
[----:B------:R-:W-:-:S05]  /*33c0*/  @!P6 IMAD.MOV R10, RZ, RZ, -R10 ;  /* 0x000000ffff0ae224 */ /* 0x000fca00078e0a0a */
[----:B------:R-:W-:Y:S02]  /*33d0*/  @!P4 IADD3 R14, PT, PT, -R14, RZ, RZ ;  /* 0x000000ff0e0ec210 */ /* 0x000fe40007ffe1ff */
[C---:B------:R-:W-:Y:S02]  /*33e0*/  SEL R11, R5.reuse, R10, !P0 ;  /* 0x0000000a050b7207 */ /* 0x040fe40004000000 */
[----:B------:R-:W-:-:S05]  /*33f0*/  SEL R14, R5, R14, !P0 ;  /* 0x0000000e050e7207 */ /* 0x000fca0004000000 */
[----:B------:R-:W-:Y:S01]  /*3400*/  IMAD R11, R11, UR4, R14 ;  /* 0x000000040b0b7c24 */ /* 0x000fe2000f8e020e */
[----:B------:R-:W-:Y:S06]  /*3410*/  BRA `(.L_x_93) ;  /* 0x0000000000707947 */ /* 0x000fec0003800000 */
.L_x_92:
[----:B0-----:R-:W-:-:S05]  /*3420*/  IABS R11, R17 ;  /* 0x00000011000b7213 */ /* 0x001fca0000000000 */
[----:B------:R-:W-:-:S04]  /*3430*/  IMAD.HI.U32 R10, R6, R11, RZ ;  /* 0x0000000b060a7227 */ /* 0x000fc800078e00ff */
[----:B------:R-:W-:-:S04]  /*3440*/  IMAD.MOV R13, RZ, RZ, -R10 ;  /* 0x000000ffff0d7224 */ /* 0x000fc800078e0a0a */
[----:B------:R-:W-:-:S05]  /*3450*/  IMAD R11, R4, R13, R11 ;  /* 0x0000000d040b7224 */ /* 0x000fca00078e020b */
[----:B------:R-:W-:-:S13]  /*3460*/  ISETP.GT.U32.AND P3, PT, R4, R11, PT ;  /* 0x0000000b0400720c */ /* 0x000fda0003f64070 */
[----:B------:R-:W-:Y:S01]  /*3470*/  @!P3 IADD3 R11, PT, PT, R11, -R4, RZ ;  /* 0x800000040b0bb210 */ /* 0x000fe20007ffe0ff */
[----:B------:R-:W-:-:S03]  /*3480*/  @!P3 VIADD R10, R10, 0x1 ;  /* 0x000000010a0ab836 */ /* 0x000fc60000000000 */
[----:B------:R-:W-:Y:S02]  /*3490*/  ISETP.GE.U32.AND P4, PT, R11, R4, PT ;  /* 0x000000040b00720c */ /* 0x000fe40003f86070 */
[----:B------:R-:W-:-:S04]  /*34a0*/  LOP3.LUT R11, R17, R9, RZ, 0x3c, !PT ;  /* 0x00000009110b7212 */ /* 0x000fc800078e3cff */
[----:B------:R-:W-:-:S07]  /*34b0*/  ISETP.GE.AND P5, PT, R11, RZ, PT ;  /* 0x000000ff0b00720c */ /* 0x000fce0003fa6270 */
[----:B------:R-:W-:-:S06]  /*34c0*/  @P4 IADD3 R10, PT, PT, R10, 0x1, RZ ;  /* 0x000000010a0a4810 */ /* 0x000fcc0007ffe0ff */
[----:B------:R-:W-:-:S05]  /*34d0*/  @!P5 IMAD.MOV R10, RZ, RZ, -R10 ;  /* 0x000000ffff0ad224 */ /* 0x000fca00078e0a0a */
[----:B------:R-:W-:-:S05]  /*34e0*/  SEL R10, R5, R10, !P0 ;  /* 0x0000000a050a7207 */ /* 0x000fca0004000000 */
[----:B------:R-:W-:Y:S01]  /*34f0*/  IMAD R11, R10, UR4, RZ ;  /* 0x000000040a0b7c24 */ /* 0x000fe2000f8e02ff */
[----:B------:R-:W-:Y:S06]  /*3500*/  BRA `(.L_x_93) ;  /* 0x0000000000347947 */ /* 0x000fec0003800000 */
.L_x_91:
[----:B0-----:R-:W-:-:S05]  /*3510*/  IABS R11, R16 ;  /* 0x00000010000b7213 */ /* 0x001fca0000000000 */
[----:B------:R-:W-:-:S05]  /*3520*/  IMAD.HI.U32 R10, R6, R11, RZ ;  /* 0x0000000b060a7227 */ /* 0x000fca00078e00ff */
[----:B------:R-:W-:-:S05]  /*3530*/  IADD3 R13, PT, PT, -R10, RZ, RZ ;  /* 0x000000ff0a0d7210 */ /* 0x000fca0007ffe1ff */
[----:B------:R-:W-:-:S05]  /*3540*/  IMAD R11, R4, R13, R11 ;  /* 0x0000000d040b7224 */ /* 0x000fca00078e020b */
[----:B------:R-:W-:-:S13]  /*3550*/  ISETP.GT.U32.AND P3, PT, R4, R11, PT ;  /* 0x0000000b0400720c */ /* 0x000fda0003f64070 */
[----:B------:R-:W-:Y:S01]  /*3560*/  @!P3 IMAD.IADD R11, R11, 0x1, -R4 ;  /* 0x000000010b0bb824 */ /* 0x000fe200078e0a04 */
[----:B------:R-:W-:-:S04]  /*3570*/  @!P3 IADD3 R10, PT, PT, R10, 0x1, RZ ;  /* 0x000000010a0ab810 */ /* 0x000fc80007ffe0ff */
[----:B------:R-:W-:Y:S02]  /*3580*/  ISETP.GE.U32.AND P4, PT, R11, R4, PT ;  /* 0x000000040b00720c */ /* 0x000fe40003f86070 */
[----:B------:R-:W-:-:S04]  /*3590*/  LOP3.LUT R11, R16, R9, RZ, 0x3c, !PT ;  /* 0x00000009100b7212 */ /* 0x000fc800078e3cff */
[----:B------:R-:W-:-:S07]  /*35a0*/  ISETP.GE.AND P5, PT, R11, RZ, PT ;  /* 0x000000ff0b00720c */ /* 0x000fce0003fa6270 */
[----:B------:R-:W-:-:S06]  /*35b0*/  @P4 VIADD R10, R10, 0x1 ;  /* 0x000000010a0a4836 */ /* 0x000fcc0000000000 */
[----:B------:R-:W-:-:S04]  /*35c0*/  @!P5 IADD3 R10, PT, PT, -R10, RZ, RZ ;  /* 0x000000ff0a0ad210 */ /* 0x000fc80007ffe1ff */
[----:B------:R-:W-:-:S07]  /*35d0*/  SEL R11, R5, R10, !P0 ;  /* 0x0000000a050b7207 */ /* 0x000fce0004000000 */
.L_x_93:
[----:B------:R-:W-:Y:S05]  /*35e0*/  BSYNC.RECONVERGENT B0 ;  /* 0x0000000000007941 */ /* 0x000fea0003800200 */
.L_x_90:
[----:B------:R-:W-:Y:S01]  /*35f0*/  VIADD R8, R8, UR5 ;  /* 0x0000000508087c36 */ /* 0x000fe20008000000 */
[----:B------:R-:W-:Y:S04]  /*3600*/  BSSY.RECONVERGENT B0, `(.L_x_94) ;  /* 0x000003f000007945 */ /* 0x000fe80003800200 */
[----:B------:R-:W-:-:S05]  /*3610*/  IADD3 R11, PT, PT, R8, R11, RZ ;  /* 0x0000000b080b7210 */ /* 0x000fca0007ffe0ff */
[----:B------:R-:W-:-:S05]  /*3620*/  IMAD.WIDE R10, R11, 0x4, R2 ;  /* 0x000000040b0a7825 */ /* 0x000fca00078e0202 */
        /* <DEDUP_REMOVED lines=32> */
.L_x_96:
        /* <DEDUP_REMOVED lines=15> */
.L_x_95:
        /* <DEDUP_REMOVED lines=13> */
.L_x_97:
[----:B------:R-:W-:Y:S05]  /*39f0*/  BSYNC.RECONVERGENT B0 ;  /* 0x0000000000007941 */ /* 0x000fea0003800200 */
.L_x_94:
        /* <DEDUP_REMOVED lines=11> */
[----:B------:R-:W-:-:S04]  /*3ab0*/  IMAD.HI.U32 R14, R6, R15, RZ ;  /* 0x0000000f060e7227 */ /* 0x000fc800078e00ff */
[----:B------:R-:W-:Y:S01]  /*3ac0*/  IMAD.MOV R13, RZ, RZ, -R10 ;  /* 0x000000ffff0d7224 */ /* 0x000fe200078e0a0a */
[----:B------:R-:W-:-:S03]  /*3ad0*/  IADD3 R18, PT, PT, -R14, RZ, RZ ;  /* 0x000000ff0e127210 */ /* 0x000fc60007ffe1ff */
[----:B------:R-:W-:Y:S01]  /*3ae0*/  IMAD R11, R4, R13, R11 ;  /* 0x0000000d040b7224 */ /* 0x000fe200078e020b */
[----:B------:R-:W-:Y:S01]  /*3af0*/  LOP3.LUT R13, R16, R9, RZ, 0x3c, !PT ;  /* 0x00000009100d7212 */ /* 0x000fe200078e3cff */
[----:B------:R-:W-:-:S03]  /*3b00*/  IMAD R15, R4, R18, R15 ;  /* 0x00000012040f7224 */ /* 0x000fc600078e020f */
[C---:B------:R-:W-:Y:S02]  /*3b10*/  ISETP.GT.U32.AND P6, PT, R4.reuse, R11, PT ;  /* 0x0000000b0400720c */ /* 0x040fe40003fc4070 */
[----:B------:R-:W-:-:S11]  /*3b20*/  ISETP.GT.U32.AND P5, PT, R4, R15, PT ;  /* 0x0000000f0400720c */ /* 0x000fd60003fa4070 */
[----:B------:R-:W-:Y:S02]  /*3b30*/  @!P6 IMAD.IADD R11, R11, 0x1, -R4 ;  /* 0x000000010b0be824 */ /* 0x000fe400078e0a04 */
[-C--:B------:R-:W-:Y:S01]  /*3b40*/  @!P5 IADD3 R15, PT, PT, R15, -R4.reuse, RZ ;  /* 0x800000040f0fd210 */ /* 0x080fe20007ffe0ff */
[----:B------:R-:W-:Y:S01]  /*3b50*/  @!P6 VIADD R10, R10, 0x1 ;  /* 0x000000010a0ae836 */ /* 0x000fe20000000000 */
[----:B------:R-:W-:Y:S02]  /*3b60*/  ISETP.GE.AND P6, PT, R13, RZ, PT ;  /* 0x000000ff0d00720c */ /* 0x000fe40003fc6270 */
[-C--:B------:R-:W-:Y:S02]  /*3b70*/  ISETP.GE.U32.AND P4, PT, R11, R4.reuse, PT ;  /* 0x000000040b00720c */ /* 0x080fe40003f86070 */
[----:B------:R-:W-:Y:S02]  /*3b80*/  LOP3.LUT R11, R17, R9, RZ, 0x3c, !PT ;  /* 0x00000009110b7212 */ /* 0x000fe400078e3cff */
[----:B------:R-:W-:-:S02]  /*3b90*/  ISETP.GE.U32.AND P3, PT, R15, R4, PT ;  /* 0x000000040f00720c */ /* 0x000fc40003f66070 */
[----:B------:R-:W-:Y:S02]  /*3ba0*/  ISETP.GE.AND P2, PT, R11, RZ, PT ;  /* 0x000000ff0b00720c */ /* 0x000fe40003f46270 */
[----:B------:R-:W-:-:S05]  /*3bb0*/  @!P5 IADD3 R14, PT, PT, R14, 0x1, RZ ;  /* 0x000000010e0ed810 */ /* 0x000fca0007ffe0ff */
[----:B------:R-:W-:-:S04]  /*3bc0*/  @P4 VIADD R10, R10, 0x1 ;  /* 0x000000010a0a4836 */ /* 0x000fc80000000000 */
[----:B------:R-:W-:Y:S02]  /*3bd0*/  @P3 IADD3 R14, PT, PT, R14, 0x1, RZ ;  /* 0x000000010e0e3810 */ /* 0x000fe40007ffe0ff */
[----:B------:R-:W-:Y:S02]  /*3be0*/  @!P2 IMAD.MOV R10, RZ, RZ, -R10 ;  /* 0x000000ffff0aa224 */ /* 0x000fe400078e0a0a */
[----:B------:R-:W-:-:S03]  /*3bf0*/  @!P6 IADD3 R14, PT, PT, -R14, RZ, RZ ;  /* 0x000000ff0e0ee210 */ /* 0x000fc60007ffe1ff */
[C---:B------:R-:W-:Y:S02]  /*3c00*/  SEL R11, R5.reuse, R10, !P0 ;  /* 0x0000000a050b7207 */ /* 0x040fe40004000000 */
[----:B------:R-:W-:-:S05]  /*3c10*/  SEL R14, R5, R14, !P0 ;  /* 0x0000000e050e7207 */ /* 0x000fca0004000000 */
[----:B------:R-:W-:Y:S01]  /*3c20*/  IMAD R11, R11, UR4, R14 ;  /* 0x000000040b0b7c24 */ /* 0x000fe2000f8e020e */
[----:B------:R-:W-:Y:S06]  /*3c30*/  BRA `(.L_x_101) ;  /* 0x0000000000707947 */ /* 0x000fec0003800000 */
.L_x_100:
        /* <DEDUP_REMOVED lines=15> */
.L_x_99:
        /* <DEDUP_REMOVED lines=13> */
.L_x_101:
[----:B------:R-:W-:Y:S05]  /*3e00*/  BSYNC.RECONVERGENT B0 ;  /* 0x0000000000007941 */ /* 0x000fea0003800200 */
.L_x_98:
[----:B------:R-:W-:Y:S01]  /*3e10*/  IADD3 R11, PT, PT, R11, UR5, R8 ;  /* 0x000000050b0b7c10 */ /* 0x000fe2000fffe008 */
[----:B------:R-:W-:-:S04]  /*3e20*/  VIADD R7, R7, 0x4 ;  /* 0x0000000407077836 */ /* 0x000fc80000000000 */
[----:B------:R-:W-:Y:S01]  /*3e30*/  IMAD.WIDE R10, R11, 0x4, R2 ;  /* 0x000000040b0a7825 */ /* 0x000fe200078e0202 */
[----:B------:R-:W-:-:S04]  /*3e40*/  ISETP.NE.AND P2, PT, R7, R0, PT ;  /* 0x000000000700720c */ /* 0x000fc80003f45270 */
[----:B------:R4:W-:Y:S09]  /*3e50*/  STG.E desc[UR8][R10.64], RZ ;  /* 0x000000ff0a007986 */ /* 0x0009f2000c101908 */
[----:B------:R-:W-:Y:S05]  /*3e60*/  @P2 BRA `(.L_x_102) ;  /* 0xffffffec00442947 */ /* 0x000fea000383ffff */
.L_x_85:
[----:B------:R-:W-:-:S13]  /*3e70*/  ISETP.NE.AND P1, PT, R12, RZ, PT ;  /* 0x000000ff0c00720c */ /* 0x000fda0003f25270 */
[----:B-1----:R-:W-:Y:S05]  /*3e80*/  @!P1 EXIT ;  /* 0x000000000000994d */ /* 0x002fea0003800000 */
[----:B------:R-:W-:Y:S01]  /*3e90*/  IABS R3, R16 ;  /* 0x0000001000037213 */ /* 0x000fe20000000000 */
[----:B------:R-:W0:Y:S01]  /*3ea0*/  LDCU UR6, c[0x0][0x3a4] ;  /* 0x00007480ff0677ac */ /* 0x000e220008000800 */
[----:B------:R-:W-:-:S03]  /*3eb0*/  LOP3.LUT R9, R16, R9, RZ, 0x3c, !PT ;  /* 0x0000000910097212 */ /* 0x000fc600078e3cff */
[----:B------:R-:W-:Y:S01]  /*3ec0*/  IMAD.HI.U32 R6, R6, R3, RZ ;  /* 0x0000000306067227 */ /* 0x000fe200078e00ff */
[----:B------:R-:W-:Y:S01]  /*3ed0*/  ISETP.GE.AND P3, PT, R9, RZ, PT ;  /* 0x000000ff0900720c */ /* 0x000fe20003f66270 */
[----:B------:R-:W-:-:S03]  /*3ee0*/  UMOV UR4, URZ ;  /* 0x000000ff00047c82 */ /* 0x000fc60008000000 */
[----:B------:R-:W-:-:S05]  /*3ef0*/  IADD3 R2, PT, PT, -R6, RZ, RZ ;  /* 0x000000ff06027210 */ /* 0x000fca0007ffe1ff */
[----:B------:R-:W-:-:S05]  /*3f00*/  IMAD R3, R4, R2, R3 ;  /* 0x0000000204037224 */ /* 0x000fca00078e0203 */
[----:B------:R-:W-:-:S13]  /*3f10*/  ISETP.GT.U32.AND P1, PT, R4, R3, PT ;  /* 0x000000030400720c */ /* 0x000fda0003f24070 */
[----:B------:R-:W-:Y:S01]  /*3f20*/  @!P1 IMAD.IADD R3, R3, 0x1, -R4 ;  /* 0x0000000103039824 */ /* 0x000fe200078e0a04 */
[----:B------:R-:W-:Y:S02]  /*3f30*/  @!P1 IADD3 R6, PT, PT, R6, 0x1, RZ ;  /* 0x0000000106069810 */ /* 0x000fe40007ffe0ff */
[----:B------:R-:W-:Y:S02]  /*3f40*/  ISETP.NE.AND P1, PT, R17, RZ, PT ;  /* 0x000000ff1100720c */ /* 0x000fe40003f25270 */
[----:B------:R-:W-:Y:S02]  /*3f50*/  ISETP.GE.U32.AND P2, PT, R3, R4, PT ;  /* 0x000000040300720c */ /* 0x000fe40003f46070 */
[----:B------:R-:W1:Y:S08]  /*3f60*/  LDC R4, c[0x0][0x39c] ;  /* 0x0000e700ff047b82 */ /* 0x000e700000000800 */
[----:B------:R-:W2:Y:S03]  /*3f70*/  LDC.64 R2, c[0x0][0x388] ;  /* 0x0000e200ff027b82 */ /* 0x000ea60000000a00 */
[----:B------:R-:W-:-:S05]  /*3f80*/  @P2 VIADD R6, R6, 0x1 ;  /* 0x0000000106062836 */ /* 0x000fca0000000000 */
[----:B------:R-:W-:-:S04]  /*3f90*/  @!P3 IADD3 R6, PT, PT, -R6, RZ, RZ ;  /* 0x000000ff0606b210 */ /* 0x000fc80007ffe1ff */
[----:B0-----:R-:W-:-:S07]  /*3fa0*/  SEL R5, R5, R6, !P0 ;  /* 0x0000000605057207 */ /* 0x001fce0004000000 */
.L_x_107:
[----:B------:R-:W-:Y:S01]  /*3fb0*/  UIADD3 UR4, UPT, UPT, UR4, 0x1, URZ ;  /* 0x0000000104047890 */ /* 0x000fe2000fffe0ff */
[----:B------:R-:W-:Y:S05]  /*3fc0*/  BSSY.RECONVERGENT B0, `(.L_x_103) ;  /* 0x000004b000007945 */ /* 0x000fea0003800200 */
[----:B------:R-:W-:Y:S01]  /*3fd0*/  ISETP.NE.AND P0, PT, R12, UR4, PT ;  /* 0x000000040c007c0c */ /* 0x000fe2000bf05270 */
[----:B0-----:R-:W-:-:S12]  /*3fe0*/  @!P1 BRA `(.L_x_104) ;  /* 0x00000004001c9947 */ /* 0x001fd80003800000 */
[----:B------:R-:W-:-:S13]  /*3ff0*/  ISETP.NE.AND P2, PT, R16, RZ, PT ;  /* 0x000000ff1000720c */ /* 0x000fda0003f45270 */
[----:B------:R-:W-:Y:S05]  /*4000*/  @!P2 BRA `(.L_x_105) ;  /* 0x0000000000a8a947 */ /* 0x000fea0003800000 */
[----:B-1----:R-:W-:Y:S02]  /*4010*/  IABS R8, R4 ;  /* 0x0000000400087213 */ /* 0x002fe40000000000 */
[----:B----4-:R-:W-:Y:S02]  /*4020*/  IABS R10, R17 ;  /* 0x00000011000a7213 */ /* 0x010fe40000000000 */
[----:B------:R-:W0:Y:S01]  /*4030*/  I2F.RP R9, R8 ;  /* 0x0000000800097306 */ /* 0x000e220000209400 */
[----:B------:R-:W-:-:S07]  /*4040*/  IABS R13, R16 ;  /* 0x00000010000d7213 */ /* 0x000fce0000000000 */
[----:B0-----:R-:W0:Y:S02]  /*4050*/  MUFU.RCP R9, R9 ;  /* 0x0000000900097308 */ /* 0x001e240000001000 */
[----:B0-----:R-:W-:-:S06]  /*4060*/  VIADD R6, R9, 0xffffffe ;  /* 0x0ffffffe09067836 */ /* 0x001fcc0000000000 */
[----:B------:R0:W1:Y:S02]  /*4070*/  F2I.FTZ.U32.TRUNC.NTZ R7, R6 ;  /* 0x0000000600077305 */ /* 0x000064000021f000 */
[----:B0-----:R-:W-:Y:S01]  /*4080*/  HFMA2 R6, -RZ, RZ, 0, 0 ;  /* 0x00000000ff067431 */ /* 0x001fe200000001ff */
[----:B-1----:R-:W-:-:S05]  /*4090*/  IADD3 R11, PT, PT, RZ, -R7, RZ ;  /* 0x80000007ff0b7210 */ /* 0x002fca0007ffe0ff */
[----:B------:R-:W-:-:S04]  /*40a0*/  IMAD R11, R11, R8, RZ ;  /* 0x000000080b0b7224 */ /* 0x000fc800078e02ff */
[----:B------:R-:W-:-:S04]  /*40b0*/  IMAD.HI.U32 R11, R7, R11, R6 ;  /* 0x0000000b070b7227 */ /* 0x000fc800078e0006 */
[----:B------:R-:W-:Y:S01]  /*40c0*/  IMAD.MOV.U32 R7, RZ, RZ, R10 ;  /* 0x000000ffff077224 */ /* 0x000fe200078e000a */
[----:B------:R-:W-:-:S03]  /*40d0*/  MOV R10, R13 ;  /* 0x0000000d000a7202 */ /* 0x000fc60000000f00 */
[----:B------:R-:W-:-:S04]  /*40e0*/  IMAD.HI.U32 R6, R11, R7, RZ ;  /* 0x000000070b067227 */ /* 0x000fc800078e00ff */
[----:B------:R-:W-:Y:S01]  /*40f0*/  IMAD.HI.U32 R11, R11, R10, RZ ;  /* 0x0000000a0b0b7227 */ /* 0x000fe200078e00ff */
[----:B------:R-:W-:-:S03]  /*4100*/  IADD3 R9, PT, PT, -R6, RZ, RZ ;  /* 0x000000ff06097210 */ /* 0x000fc60007ffe1ff */
[----:B------:R-:W-:Y:S02]  /*4110*/  IMAD.MOV R13, RZ, RZ, -R11 ;  /* 0x000000ffff0d7224 */ /* 0x000fe400078e0a0b */
[C---:B------:R-:W-:Y:S02]  /*4120*/  IMAD R7, R8.reuse, R9, R7 ;  /* 0x0000000908077224 */ /* 0x040fe400078e0207 */
[----:B------:R-:W-:-:S03]  /*4130*/  IMAD R13, R8, R13, R10 ;  /* 0x0000000d080d7224 */ /* 0x000fc600078e020a */
[C---:B------:R-:W-:Y:S02]  /*4140*/  ISETP.GT.U32.AND P6, PT, R8.reuse, R7, PT ;  /* 0x000000070800720c */ /* 0x040fe40003fc4070 */
[----:B------:R-:W-:-:S11]  /*4150*/  ISETP.GT.U32.AND P2, PT, R8, R13, PT ;  /* 0x0000000d0800720c */ /* 0x000fd60003f44070 */
[-C--:B------:R-:W-:Y:S01]  /*4160*/  @!P6 IADD3 R7, PT, PT, R7, -R8.reuse, RZ ;  /* 0x800000080707e210 */ /* 0x080fe20007ffe0ff */
[----:B------:R-:W-:Y:S01]  /*4170*/  @!P6 VIADD R6, R6, 0x1 ;  /* 0x000000010606e836 */ /* 0x000fe20000000000 */
[-C--:B------:R-:W-:Y:S02]  /*4180*/  @!P2 IADD3 R13, PT, PT, R13, -R8.reuse, RZ ;  /* 0x800000080d0da210 */ /* 0x080fe40007ffe0ff */
[-C--:B------:R-:W-:Y:S02]  /*4190*/  ISETP.GE.U32.AND P3, PT, R7, R8.reuse, PT ;  /* 0x000000080700720c */ /* 0x080fe40003f66070 */
[----:B------:R-:W-:Y:S02]  /*41a0*/  ISETP.GE.U32.AND P4, PT, R13, R8, PT ;  /* 0x000000080d00720c */ /* 0x000fe40003f86070 */
[-C--:B------:R-:W-:Y:S02]  /*41b0*/  LOP3.LUT R8, R16, R4.reuse, RZ, 0x3c, !PT ;  /* 0x0000000410087212 */ /* 0x080fe400078e3cff */
[----:B------:R-:W-:-:S02]  /*41c0*/  LOP3.LUT R7, R17, R4, RZ, 0x3c, !PT ;  /* 0x0000000411077212 */ /* 0x000fc400078e3cff */
[----:B------:R-:W-:Y:S02]  /*41d0*/  @!P2 IADD3 R11, PT, PT, R11, 0x1, RZ ;  /* 0x000000010b0ba810 */ /* 0x000fe40007ffe0ff */
[----:B------:R-:W-:Y:S02]  /*41e0*/  ISETP.GE.AND P6, PT, R8, RZ, PT ;  /* 0x000000ff0800720c */ /* 0x000fe40003fc6270 */
[----:B------:R-:W-:Y:S02]  /*41f0*/  ISETP.GE.AND P5, PT, R7, RZ, PT ;  /* 0x000000ff0700720c */ /* 0x000fe40003fa6270 */
[----:B------:R-:W-:Y:S01]  /*4200*/  @P3 IADD3 R6, PT, PT, R6, 0x1, RZ ;  /* 0x0000000106063810 */ /* 0x000fe20007ffe0ff */
[----:B------:R-:W-:Y:S01]  /*4210*/  @P4 VIADD R11, R11, 0x1 ;  /* 0x000000010b0b4836 */ /* 0x000fe20000000000 */
[----:B------:R-:W-:Y:S02]  /*4220*/  ISETP.NE.AND P2, PT, R4, RZ, PT ;  /* 0x000000ff0400720c */ /* 0x000fe40003f45270 */
[----:B------:R-:W-:-:S02]  /*4230*/  LOP3.LUT R8, RZ, R4, RZ, 0x33, !PT ;  /* 0x00000004ff087212 */ /* 0x000fc400078e33ff */
[----:B------:R-:W-:-:S05]  /*4240*/  MOV R7, R11 ;  /* 0x0000000b00077202 */ /* 0x000fca0000000f00 */
[----:B------:R-:W-:Y:S01]  /*4250*/  @!P6 IMAD.MOV R7, RZ, RZ, -R7 ;  /* 0x000000ffff07e224 */ /* 0x000fe200078e0a07 */
[----:B------:R-:W-:-:S04]  /*4260*/  @!P5 IADD3 R6, PT, PT, -R6, RZ, RZ ;  /* 0x000000ff0606d210 */ /* 0x000fc80007ffe1ff */
[C---:B------:R-:W-:Y:S02]  /*4270*/  SEL R6, R8.reuse, R6, !P2 ;  /* 0x0000000608067207 */ /* 0x040fe40005000000 */
[----:B------:R-:W-:-:S05]  /*4280*/  SEL R7, R8, R7, !P2 ;  /* 0x0000000708077207 */ /* 0x000fca0005000000 */
[----:B------:R-:W-:Y:S01]  /*4290*/  IMAD R7, R6, UR6, R7 ;  /* 0x0000000606077c24 */ /* 0x000fe2000f8e0207 */
[----:B------:R-:W-:Y:S06]  /*42a0*/  BRA `(.L_x_106) ;  /* 0x0000000000707947 */ /* 0x000fec0003800000 */
.L_x_105:
[----:B-1----:R-:W-:Y:S02]  /*42b0*/  IABS R8, R4 ;  /* 0x0000000400087213 */ /* 0x002fe40000000000 */
[----:B----4-:R-:W-:Y:S02]  /*42c0*/  IABS R10, R17 ;  /* 0x00000011000a7213 */ /* 0x010fe40000000000 */
[----:B------:R-:W0:Y:S08]  /*42d0*/  I2F.RP R9, R8 ;  /* 0x0000000800097306 */ /* 0x000e300000209400 */
[----:B0-----:R-:W0:Y:S02]  /*42e0*/  MUFU.RCP R9, R9 ;  /* 0x0000000900097308 */ /* 0x001e240000001000 */
[----:B0-----:R-:W-:-:S06]  /*42f0*/  IADD3 R6, PT, PT, R9, 0xffffffe, RZ ;  /* 0x0ffffffe09067810 */ /* 0x001fcc0007ffe0ff */
[----:B------:R0:W1:Y:S02]  /*4300*/  F2I.FTZ.U32.TRUNC.NTZ R7, R6 ;  /* 0x0000000600077305 */ /* 0x000064000021f000 */
[----:B0-----:R-:W-:Y:S01]  /*4310*/  IMAD.MOV.U32 R6, RZ, RZ, RZ ;  /* 0x000000ffff067224 */ /* 0x001fe200078e00ff */
[----:B-1----:R-:W-:-:S05]  /*4320*/  IADD3 R11, PT, PT, RZ, -R7, RZ ;  /* 0x80000007ff0b7210 */ /* 0x002fca0007ffe0ff */
[----:B------:R-:W-:-:S04]  /*4330*/  IMAD R11, R11, R8, RZ ;  /* 0x000000080b0b7224 */ /* 0x000fc800078e02ff */
[----:B------:R-:W-:Y:S01]  /*4340*/  IMAD.HI.U32 R11, R7, R11, R6 ;  /* 0x0000000b070b7227 */ /* 0x000fe200078e0006 */
[----:B------:R-:W-:Y:S02]  /*4350*/  MOV R7, R10 ;  /* 0x0000000a00077202 */ /* 0x000fe40000000f00 */
[----:B------:R-:W-:-:S03]  /*4360*/  LOP3.LUT R6, R17, R4, RZ, 0x3c, !PT ;  /* 0x0000000411067212 */ /* 0x000fc600078e3cff */
[----:B------:R-:W-:Y:S01]  /*4370*/  IMAD.HI.U32 R11, R11, R7, RZ ;  /* 0x000000070b0b7227 */ /* 0x000fe200078e00ff */
[----:B------:R-:W-:-:S04]  /*4380*/  ISETP.GE.AND P4, PT, R6, RZ, PT ;  /* 0x000000ff0600720c */ /* 0x000fc80003f86270 */
[----:B------:R-:W-:-:S05]  /*4390*/  IADD3 R9, PT, PT, -R11, RZ, RZ ;  /* 0x000000ff0b097210 */ /* 0x000fca0007ffe1ff */
[----:B------:R-:W-:-:S05]  /*43a0*/  IMAD R7, R8, R9, R7 ;  /* 0x0000000908077224 */ /* 0x000fca00078e0207 */
[----:B------:R-:W-:-:S13]  /*43b0*/  ISETP.GT.U32.AND P2, PT, R8, R7, PT ;  /* 0x000000070800720c */ /* 0x000fda0003f44070 */
[----:B------:R-:W-:Y:S01]  /*43c0*/  @!P2 IMAD.IADD R7, R7, 0x1, -R8 ;  /* 0x000000010707a824 */ /* 0x000fe200078e0a08 */
[----:B------:R-:W-:Y:S02]  /*43d0*/  @!P2 IADD3 R11, PT, PT, R11, 0x1, RZ ;  /* 0x000000010b0ba810 */ /* 0x000fe40007ffe0ff */
[----:B------:R-:W-:Y:S02]  /*43e0*/  ISETP.NE.AND P2, PT, R4, RZ, PT ;  /* 0x000000ff0400720c */ /* 0x000fe40003f45270 */
[----:B------:R-:W-:-:S13]  /*43f0*/  ISETP.GE.U32.AND P3, PT, R7, R8, PT ;  /* 0x000000080700720c */ /* 0x000fda0003f66070 */
[----:B------:R-:W-:-:S05]  /*4400*/  @P3 IADD3 R11, PT, PT, R11, 0x1, RZ ;  /* 0x000000010b0b3810 */ /* 0x000fca0007ffe0ff */
[----:B------:R-:W-:-:S05]  /*4410*/  IMAD.MOV.U32 R7, RZ, RZ, R11 ;  /* 0x000000ffff077224 */ /* 0x000fca00078e000b */
[----:B------:R-:W-:Y:S02]  /*4420*/  @!P4 IADD3 R7, PT, PT, -R7, RZ, RZ ;  /* 0x000000ff0707c210 */ /* 0x000fe40007ffe1ff */
[----:B------:R-:W-:-:S05]  /*4430*/  @!P2 LOP3.LUT R7, RZ, R4, RZ, 0x33, !PT ;  /* 0x00000004ff07a212 */ /* 0x000fca00078e33ff */
[----:B------:R-:W-:Y:S01]  /*4440*/  IMAD R7, R7, UR6, RZ ;  /* 0x0000000607077c24 */ /* 0x000fe2000f8e02ff */
[----:B------:R-:W-:Y:S06]  /*4450*/  BRA `(.L_x_106) ;  /* 0x0000000000047947 */ /* 0x000fec0003800000 */
.L_x_104:
[----:B------:R-:W-:-:S07]  /*4460*/  MOV R7, R5 ;  /* 0x0000000500077202 */ /* 0x000fce0000000f00 */
.L_x_106:
[----:B------:R-:W-:Y:S05]  /*4470*/  BSYNC.RECONVERGENT B0 ;  /* 0x0000000000007941 */ /* 0x000fea0003800200 */
.L_x_103:
[C---:B------:R-:W-:Y:S02]  /*4480*/  IMAD R7, R0.reuse, UR5, R7 ;  /* 0x0000000500077c24 */ /* 0x040fe4000f8e0207 */
[----:B------:R-:W-:Y:S02]  /*4490*/  VIADD R0, R0, 0x1 ;  /* 0x0000000100007836 */ /* 0x000fe40000000000 */
[----:B--2---:R-:W-:-:S05]  /*44a0*/  IMAD.WIDE R6, R7, 0x4, R2 ;  /* 0x0000000407067825 */ /* 0x004fca00078e0202 */
[----:B------:R0:W-:Y:S01]  /*44b0*/  STG.E desc[UR8][R6.64], RZ ;  /* 0x000000ff06007986 */ /* 0x0001e2000c101908 */
[----:B------:R-:W-:Y:S05]  /*44c0*/  @P0 BRA `(.L_x_107) ;  /* 0xfffffff800b80947 */ /* 0x000fea000383ffff */
[----:B------:R-:W-:Y:S05]  /*44d0*/  EXIT ;  /* 0x000000000000794d */ /* 0x000fea0003800000 */
        .weak           $__internal_0_$__cuda_sm3x_div_rn_noftz_f32_slowpath
        .type           $__internal_0_$__cuda_sm3x_div_rn_noftz_f32_slowpath,@function
        .size           $__internal_0_$__cuda_sm3x_div_rn_noftz_f32_slowpath,(.L_x_139 - $__internal_0_$__cuda_sm3x_div_rn_noftz_f32_slowpath)
$__internal_0_$__cuda_sm3x_div_rn_noftz_f32_slowpath:
[----:B------:R-:W-:Y:S01]  /*44e0*/  SHF.R.U32.HI R19, RZ, 0x17, R7 ;  /* 0x00000017ff137819 */ /* 0x000fe20000011607 */
[----:B------:R-:W-:Y:S01]  /*44f0*/  BSSY.RECONVERGENT B0, `(.L_x_108) ;  /* 0x0000063000007945 */ /* 0x000fe20003800200 */
[----:B------:R-:W-:Y:S01]  /*4500*/  SHF.R.U32.HI R22, RZ, 0x17, R25 ;  /* 0x00000017ff167819 */ /* 0x000fe20000011619 */
[----:B------:R-:W-:Y:S01]  /*4510*/  IMAD.MOV.U32 R24, RZ, RZ, R7 ;  /* 0x000000ffff187224 */ /* 0x000fe200078e0007 */
[----:B------:R-:W-:Y:S02]  /*4520*/  LOP3.LUT R19, R19, 0xff, RZ, 0xc0, !PT ;  /* 0x000000ff13137812 */ /* 0x000fe400078ec0ff */
[----:B------:R-:W-:Y:S02]  /*4530*/  LOP3.LUT R22, R22, 0xff, RZ, 0xc0, !PT ;  /* 0x000000ff16167812 */ /* 0x000fe400078ec0ff */
[----:B------:R-:W-:Y:S02]  /*4540*/  IADD3 R0, PT, PT, R19, -0x1, RZ ;  /* 0xffffffff13007810 */ /* 0x000fe40007ffe0ff */
[----:B------:R-:W-:-:S02]  /*4550*/  IADD3 R21, PT, PT, R22, -0x1, RZ ;  /* 0xffffffff16157810 */ /* 0x000fc40007ffe0ff */
[----:B------:R-:W-:-:S04]  /*4560*/  ISETP.GT.U32.AND P0, PT, R0, 0xfd, PT ;  /* 0x000000fd0000780c */ /* 0x000fc80003f04070 */
[----:B------:R-:W-:-:S13]  /*4570*/  ISETP.GT.U32.OR P0, PT, R21, 0xfd, P0 ;  /* 0x000000fd1500780c */ /* 0x000fda0000704470 */
[----:B------:R-:W-:Y:S01]  /*4580*/  @!P0 MOV R20, RZ ;  /* 0x000000ff00148202 */ /* 0x000fe20000000f00 */
[----:B------:R-:W-:Y:S06]  /*4590*/  @!P0 BRA `(.L_x_109) ;  /* 0x00000000005c8947 */ /* 0x000fec0003800000 */
[----:B------:R-:W-:Y:S02]  /*45a0*/  FSETP.GTU.FTZ.AND P0, PT, |R25|, +INF , PT ;  /* 0x7f8000001900780b */ /* 0x000fe40003f1c200 */
[----:B------:R-:W-:-:S04]  /*45b0*/  FSETP.GTU.FTZ.AND P1, PT, |R7|, +INF , PT ;  /* 0x7f8000000700780b */ /* 0x000fc80003f3c200 */
[----:B------:R-:W-:-:S13]  /*45c0*/  PLOP3.LUT P0, PT, P0, P1, PT, 0xf8, 0x8f ;  /* 0x00000000008f781c */ /* 0x000fda0000703f70 */
[----:B------:R-:W-:Y:S05]  /*45d0*/  @P0 BRA `(.L_x_110) ;  /* 0x00000004004c0947 */ /* 0x000fea0003800000 */
[----:B------:R-:W-:-:S13]  /*45e0*/  LOP3.LUT P0, RZ, R24, 0x7fffffff, R25, 0xc8, !PT ;  /* 0x7fffffff18ff7812 */ /* 0x000fda000780c819 */
[----:B------:R-:W-:Y:S05]  /*45f0*/  @!P0 BRA `(.L_x_111) ;  /* 0x00000004003c8947 */ /* 0x000fea0003800000 */
[----:B------:R-:W-:Y:S02]  /*4600*/  FSETP.NEU.FTZ.AND P1, PT, |R25|, +INF , PT ;  /* 0x7f8000001900780b */ /* 0x000fe40003f3d200 */
[----:B------:R-:W-:Y:S02]  /*4610*/  FSETP.NEU.FTZ.AND P3, PT, |R7|, +INF , PT ;  /* 0x7f8000000700780b */ /* 0x000fe40003f7d200 */
[----:B------:R-:W-:-:S11]  /*4620*/  FSETP.NEU.FTZ.AND P0, PT, |R25|, +INF , PT ;  /* 0x7f8000001900780b */ /* 0x000fd60003f1d200 */
[----:B------:R-:W-:Y:S05]  /*4630*/  @!P3 BRA !P1, `(.L_x_111) ;  /* 0x00000004002cb947 */ /* 0x000fea0004800000 */
[----:B------:R-:W-:-:S04]  /*4640*/  LOP3.LUT P1, RZ, R25, 0x7fffffff, RZ, 0xc0, !PT ;  /* 0x7fffffff19ff7812 */ /* 0x000fc8000782c0ff */
[----:B------:R-:W-:-:S13]  /*4650*/  PLOP3.LUT P1, PT, P3, P1, PT, 0x2f, 0xf2 ;  /* 0x0000000000f2781c */ /* 0x000fda0001f22577 */
[----:B------:R-:W-:Y:S05]  /*4660*/  @P1 BRA `(.L_x_112) ;  /* 0x0000000400181947 */ /* 0x000fea0003800000 */
[----:B------:R-:W-:-:S04]  /*4670*/  LOP3.LUT P1, RZ, R24, 0x7fffffff, RZ, 0xc0, !PT ;  /* 0x7fffffff18ff7812 */ /* 0x000fc8000782c0ff */
[----:B------:R-:W-:-:S13]  /*4680*/  PLOP3.LUT P0, PT, P0, P1, PT, 0x2f, 0xf2 ;  /* 0x0000000000f2781c */ /* 0x000fda0000702577 */
[----:B------:R-:W-:Y:S05]  /*4690*/  @P0 BRA `(.L_x_113) ;  /* 0x0000000400000947 */ /* 0x000fea0003800000 */
[----:B------:R-:W-:Y:S02]  /*46a0*/  ISETP.GE.AND P0, PT, R21, RZ, PT ;  /* 0x000000ff1500720c */ /* 0x000fe40003f06270 */
[----:B------:R-:W-:-:S11]  /*46b0*/  ISETP.GE.AND P1, PT, R0, RZ, PT ;  /* 0x000000ff0000720c */ /* 0x000fd60003f26270 */
[----:B------:R-:W-:Y:S01]  /*46c0*/  @P0 MOV R20, RZ ;  /* 0x000000ff00140202 */ /* 0x000fe20000000f00 */
[----:B------:R-:W-:Y:S02]  /*46d0*/  @!P0 IMAD.MOV.U32 R20, RZ, RZ, -0x40 ;  /* 0xffffffc0ff148424 */ /* 0x000fe400078e00ff */
[----:B------:R-:W-:Y:S01]  /*46e0*/  @!P0 FFMA R25, R25, 1.84467440737095516160e+19, RZ ;  /* 0x5f80000019198823 */ /* 0x000fe200000000ff */
[----:B------:R-:W-:Y:S02]  /*46f0*/  @!P1 FFMA R24, R7, 1.84467440737095516160e+19, RZ ;  /* 0x5f80000007189823 */ /* 0x000fe400000000ff */
[----:B------:R-:W-:-:S07]  /*4700*/  @!P1 IADD3 R20, PT, PT, R20, 0x40, RZ ;  /* 0x0000004014149810 */ /* 0x000fce0007ffe0ff */
.L_x_109:
[----:B------:R-:W-:Y:S01]  /*4710*/  LEA R27, R19, 0xc0800000, 0x17 ;  /* 0xc0800000131b7811 */ /* 0x000fe200078eb8ff */
[----:B------:R-:W-:Y:S01]  /*4720*/  VIADD R22, R22, 0xffffff81 ;  /* 0xffffff8116167836 */ /* 0x000fe20000000000 */
[----:B------:R-:W-:Y:S02]  /*4730*/  BSSY.RECONVERGENT B1, `(.L_x_114) ;  /* 0x0000035000017945 */ /* 0x000fe40003800200 */
[----:B------:R-:W-:Y:S01]  /*4740*/  IADD3 R27, PT, PT, -R27, R24, RZ ;  /* 0x000000181b1b7210 */ /* 0x000fe20007ffe1ff */
[----:B------:R-:W-:-:S03]  /*4750*/  IMAD R0, R22, -0x800000, R25 ;  /* 0xff80000016007824 */ /* 0x000fc600078e0219 */
[----:B------:R-:W0:Y:S01]  /*4760*/  MUFU.RCP R24, R27 ;  /* 0x0000001b00187308 */ /* 0x000e220000001000 */
[----:B------:R-:W-:-:S04]  /*4770*/  FADD.FTZ R23, -R27, -RZ ;  /* 0x800000ff1b177221 */ /* 0x000fc80000010100 */
[----:B0-----:R-:W-:-:S04]  /*4780*/  FFMA R21, R24, R23, 1 ;  /* 0x3f80000018157423 */ /* 0x001fc80000000017 */
[----:B------:R-:W-:-:S04]  /*4790*/  FFMA R21, R24, R21, R24 ;  /* 0x0000001518157223 */ /* 0x000fc80000000018 */
[----:B------:R-:W-:-:S04]  /*47a0*/  FFMA R24, R0, R21, RZ ;  /* 0x0000001500187223 */ /* 0x000fc800000000ff */
[----:B------:R-:W-:-:S04]  /*47b0*/  FFMA R25, R23, R24, R0 ;  /* 0x0000001817197223 */ /* 0x000fc80000000000 */
[----:B------:R-:W-:Y:S01]  /*47c0*/  FFMA R24, R21, R25, R24 ;  /* 0x0000001915187223 */ /* 0x000fe20000000018 */
[----:B------:R-:W-:-:S03]  /*47d0*/  IADD3 R25, PT, PT, R22, 0x7f, -R19 ;  /* 0x0000007f16197810 */ /* 0x000fc60007ffe813 */
[----:B------:R-:W-:Y:S01]  /*47e0*/  FFMA R23, R23, R24, R0 ;  /* 0x0000001817177223 */ /* 0x000fe20000000000 */
[----:B------:R-:W-:-:S03]  /*47f0*/  IADD3 R25, PT, PT, R25, R20, RZ ;  /* 0x0000001419197210 */ /* 0x000fc60007ffe0ff */
[----:B------:R-:W-:-:S05]  /*4800*/  FFMA R0, R21, R23, R24 ;  /* 0x0000001715007223 */ /* 0x000fca0000000018 */
[----:B------:R-:W-:-:S04]  /*4810*/  SHF.R.U32.HI R19, RZ, 0x17, R0 ;  /* 0x00000017ff137819 */ /* 0x000fc80000011600 */
[----:B------:R-:W-:-:S04]  /*4820*/  LOP3.LUT R20, R19, 0xff, RZ, 0xc0, !PT ;  /* 0x000000ff13147812 */ /* 0x000fc800078ec0ff */
[----:B------:R-:W-:-:S05]  /*4830*/  IADD3 R19, PT, PT, R20, R25, RZ ;  /* 0x0000001914137210 */ /* 0x000fca0007ffe0ff */
[----:B------:R-:W-:-:S05]  /*4840*/  VIADD R20, R19, 0xffffffff ;  /* 0xffffffff13147836 */ /* 0x000fca0000000000 */
[----:B------:R-:W-:-:S13]  /*4850*/  ISETP.GE.U32.AND P0, PT, R20, 0xfe, PT ;  /* 0x000000fe1400780c */ /* 0x000fda0003f06070 */
[----:B------:R-:W-:Y:S05]  /*4860*/  @!P0 BRA `(.L_x_115) ;  /* 0x0000000000808947 */ /* 0x000fea0003800000 */
[----:B------:R-:W-:-:S13]  /*4870*/  ISETP.GT.AND P0, PT, R19, 0xfe, PT ;  /* 0x000000fe1300780c */ /* 0x000fda0003f04270 */
[----:B------:R-:W-:Y:S05]  /*4880*/  @P0 BRA `(.L_x_116) ;  /* 0x00000000006c0947 */ /* 0x000fea0003800000 */
[----:B------:R-:W-:-:S13]  /*4890*/  ISETP.GE.AND P0, PT, R19, 0x1, PT ;  /* 0x000000011300780c */ /* 0x000fda0003f06270 */
[----:B------:R-:W-:Y:S05]  /*48a0*/  @P0 BRA `(.L_x_117) ;  /* 0x0000000000740947 */ /* 0x000fea0003800000 */
[----:B------:R-:W-:Y:S02]  /*48b0*/  ISETP.GE.AND P0, PT, R19, -0x18, PT ;  /* 0xffffffe81300780c */ /* 0x000fe40003f06270 */
[----:B------:R-:W-:-:S11]  /*48c0*/  LOP3.LUT R0, R0, 0x80000000, RZ, 0xc0, !PT ;  /* 0x8000000000007812 */ /* 0x000fd600078ec0ff */
[----:B------:R-:W-:Y:S05]  /*48d0*/  @!P0 BRA `(.L_x_117) ;  /* 0x0000000000688947 */ /* 0x000fea0003800000 */
[CCC-:B------:R-:W-:Y:S01]  /*48e0*/  FFMA.RZ R20, R21.reuse, R23.reuse, R24.reuse ;  /* 0x0000001715147223 */ /* 0x1c0fe2000000c018 */
[CCC-:B------:R-:W-:Y:S01]  /*48f0*/  FFMA.RP R22, R21.reuse, R23.reuse, R24.reuse ;  /* 0x0000001715167223 */ /* 0x1c0fe20000008018 */
[----:B------:R-:W-:Y:S01]  /*4900*/  FFMA.RM R23, R21, R23, R24 ;  /* 0x0000001715177223 */ /* 0x000fe20000004018 */
[C---:B------:R-:W-:Y:S02]  /*4910*/  IADD3 R21, PT, PT, R19.reuse, 0x20, RZ ;  /* 0x0000002013157810 */ /* 0x040fe40007ffe0ff */
[----:B------:R-:W-:Y:S02]  /*4920*/  LOP3.LUT R20, R20, 0x7fffff, RZ, 0xc0, !PT ;  /* 0x007fffff14147812 */ /* 0x000fe400078ec0ff */
[C---:B------:R-:W-:Y:S02]  /*4930*/  ISETP.NE.AND P3, PT, R19.reuse, RZ, PT ;  /* 0x000000ff1300720c */ /* 0x040fe40003f65270 */
[----:B------:R-:W-:Y:S02]  /*4940*/  LOP3.LUT R20, R20, 0x800000, RZ, 0xfc, !PT ;  /* 0x0080000014147812 */ /* 0x000fe400078efcff */
[----:B------:R-:W-:-:S02]  /*4950*/  ISETP.NE.AND P1, PT, R19, RZ, PT ;  /* 0x000000ff1300720c */ /* 0x000fc40003f25270 */
[----:B------:R-:W-:Y:S02]  /*4960*/  IADD3 R19, PT, PT, -R19, RZ, RZ ;  /* 0x000000ff13137210 */ /* 0x000fe40007ffe1ff */
[----:B------:R-:W-:Y:S02]  /*4970*/  SHF.L.U32 R21, R20, R21, RZ ;  /* 0x0000001514157219 */ /* 0x000fe400000006ff */
[----:B------:R-:W-:Y:S02]  /*4980*/  FSETP.NEU.FTZ.AND P0, PT, R22, R23, PT ;  /* 0x000000171600720b */ /* 0x000fe40003f1d000 */
[----:B------:R-:W-:Y:S02]  /*4990*/  SEL R19, R19, RZ, P3 ;  /* 0x000000ff13137207 */ /* 0x000fe40001800000 */
[----:B------:R-:W-:Y:S02]  /*49a0*/  ISETP.NE.AND P1, PT, R21, RZ, P1 ;  /* 0x000000ff1500720c */ /* 0x000fe40000f25270 */
[----:B------:R-:W-:-:S02]  /*49b0*/  SHF.R.U32.HI R22, RZ, R19, R20 ;  /* 0x00000013ff167219 */ /* 0x000fc40000011614 */
[----:B------:R-:W-:Y:S02]  /*49c0*/  PLOP3.LUT P0, PT, P0, P1, PT, 0xf8, 0x8f ;  /* 0x00000000008f781c */ /* 0x000fe40000703f70 */
[----:B------:R-:W-:Y:S02]  /*49d0*/  SHF.R.U32.HI R20, RZ, 0x1, R22 ;  /* 0x00000001ff147819 */ /* 0x000fe40000011616 */
[----:B------:R-:W-:-:S04]  /*49e0*/  SEL R19, RZ, 0x1, !P0 ;  /* 0x00000001ff137807 */ /* 0x000fc80004000000 */
[----:B------:R-:W-:-:S04]  /*49f0*/  LOP3.LUT R19, R19, 0x1, R20, 0xf8, !PT ;  /* 0x0000000113137812 */ /* 0x000fc800078ef814 */
[----:B------:R-:W-:-:S05]  /*4a00*/  LOP3.LUT R19, R19, R22, RZ, 0xc0, !PT ;  /* 0x0000001613137212 */ /* 0x000fca00078ec0ff */
[----:B------:R-:W-:-:S05]  /*4a10*/  IMAD.IADD R19, R20, 0x1, R19 ;  /* 0x0000000114137824 */ /* 0x000fca00078e0213 */
[----:B------:R-:W-:Y:S01]  /*4a20*/  LOP3.LUT R0, R19, R0, RZ, 0xfc, !PT ;  /* 0x0000000013007212 */ /* 0x000fe200078efcff */
[----:B------:R-:W-:Y:S06]  /*4a30*/  BRA `(.L_x_117) ;  /* 0x0000000000107947 */ /* 0x000fec0003800000 */
.L_x_116:
[----:B------:R-:W-:-:S04]  /*4a40*/  LOP3.LUT R0, R0, 0x80000000, RZ, 0xc0, !PT ;  /* 0x8000000000007812 */ /* 0x000fc800078ec0ff */
[----:B------:R-:W-:Y:S01]  /*4a50*/  LOP3.LUT R0, R0, 0x7f800000, RZ, 0xfc, !PT ;  /* 0x7f80000000007812 */ /* 0x000fe200078efcff */
[----:B------:R-:W-:Y:S06]  /*4a60*/  BRA `(.L_x_117) ;  /* 0x0000000000047947 */ /* 0x000fec0003800000 */
.L_x_115:
[----:B------:R-:W-:-:S07]  /*4a70*/  LEA R0, R25, R0, 0x17 ;  /* 0x0000000019007211 */ /* 0x000fce00078eb8ff */
.L_x_117:
[----:B------:R-:W-:Y:S05]  /*4a80*/  BSYNC.RECONVERGENT B1 ;  /* 0x0000000000017941 */ /* 0x000fea0003800200 */
.L_x_114:
[----:B------:R-:W-:Y:S05]  /*4a90*/  BRA `(.L_x_118) ;  /* 0x0000000000207947 */ /* 0x000fea0003800000 */
.L_x_113:
[----:B------:R-:W-:-:S04]  /*4aa0*/  LOP3.LUT R24, R24, 0x80000000, R25, 0x48, !PT ;  /* 0x8000000018187812 */ /* 0x000fc800078e4819 */
[----:B------:R-:W-:Y:S01]  /*4ab0*/  LOP3.LUT R0, R24, 0x7f800000, RZ, 0xfc, !PT ;  /* 0x7f80000018007812 */ /* 0x000fe200078efcff */
[----:B------:R-:W-:Y:S06]  /*4ac0*/  BRA `(.L_x_118) ;  /* 0x0000000000147947 */ /* 0x000fec0003800000 */
.L_x_112:
[----:B------:R-:W-:Y:S01]  /*4ad0*/  LOP3.LUT R0, R24, 0x80000000, R25, 0x48, !PT ;  /* 0x8000000018007812 */ /* 0x000fe200078e4819 */
[----:B------:R-:W-:Y:S06]  /*4ae0*/  BRA `(.L_x_118) ;  /* 0x00000000000c7947 */ /* 0x000fec0003800000 */
.L_x_111:
[----:B------:R-:W0:Y:S01]  /*4af0*/  MUFU.RSQ R0, -QNAN ;  /* 0xffc0000000007908 */ /* 0x000e220000001400 */
[----:B------:R-:W-:Y:S05]  /*4b00*/  BRA `(.L_x_118) ;  /* 0x0000000000047947 */ /* 0x000fea0003800000 */
.L_x_110:
[----:B------:R-:W-:-:S07]  /*4b10*/  FADD.FTZ R0, R25, R7 ;  /* 0x0000000719007221 */ /* 0x000fce0000010000 */
.L_x_118:
[----:B------:R-:W-:Y:S05]  /*4b20*/  BSYNC.RECONVERGENT B0 ;  /* 0x0000000000007941 */ /* 0x000fea0003800200 */
.L_x_108:
[----:B------:R-:W-:-:S04]  /*4b30*/  HFMA2 R19, -RZ, RZ, 0, 0 ;  /* 0x00000000ff137431 */ /* 0x000fc800000001ff */
[----:B0-----:R-:W-:Y:S05]  /*4b40*/  RET.REL.NODEC R18 `(_Z8MeanPoolPfS_iiiiii) ;  /* 0xffffffb4122c7950 */ /* 0x001fea0003c3ffff */
.L_x_119:
        /* <DEDUP_REMOVED lines=11> */
.L_x_139:


//--------------------- .text._Z6Conv2DPfS_S_iiiiii --------------------------
	.section	.text._Z6Conv2DPfS_S_iiiiii,"ax",@progbits
	.align	128
        .global         _Z6Conv2DPfS_S_iiiiii
        .type           _Z6Conv2DPfS_S_iiiiii,@function
        .size           _Z6Conv2DPfS_S_iiiiii,(.L_x_143 - _Z6Conv2DPfS_S_iiiiii)
        .other          _Z6Conv2DPfS_S_iiiiii,@"STO_CUDA_ENTRY STV_DEFAULT"
_Z6Conv2DPfS_S_iiiiii:
.text._Z6Conv2DPfS_S_iiiiii:
[----:B------:R-:W-:Y:S01]  /*0000*/  LDC R1, c[0x0][0x37c] ;  /* 0x0000df00ff017b82 */ /* 0x000fe20000000800 */
[----:B------:R-:W0:Y:S07]  /*0010*/  S2R R3, SR_TID.X ;  /* 0x0000000000037919 */ /* 0x000e2e0000002100 */
[----:B------:R-:W1:Y:S01]  /*0020*/  LDC R7, c[0x0][0x364] ;  /* 0x0000d900ff077b82 */ /* 0x000e620000000800 */
[----:B------:R-:W2:Y:S01]  /*0030*/  LDCU.64 UR6, c[0x0][0x3a8] ;  /* 0x00007500ff0677ac */ /* 0x000ea20008000a00 */
[----:B------:R-:W1:Y:S06]  /*0040*/  S2R R4, SR_TID.Y ;  /* 0x0000000000047919 */ /* 0x000e6c0000002200 */
[----:B------:R-:W0:Y:S08]  /*0050*/  S2UR UR5, SR_CTAID.X ;  /* 0x00000000000579c3 */ /* 0x000e300000002500 */
[----:B------:R-:W0:Y:S08]  /*0060*/  LDC R0, c[0x0][0x360] ;  /* 0x0000d800ff007b82 */ /* 0x000e300000000800 */
[----:B------:R-:W1:Y:S08]  /*0070*/  S2UR UR4, SR_CTAID.Y ;  /* 0x00000000000479c3 */ /* 0x000e700000002600 */
[----:B------:R-:W3:Y:S01]  /*0080*/  LDC R2, c[0x0][0x3a4] ;  /* 0x0000e900ff027b82 */ /* 0x000ee20000000800 */
[----:B0-----:R-:W-:-:S05]  /*0090*/  IMAD R0, R0, UR5, R3 ;  /* 0x0000000500007c24 */ /* 0x001fca000f8e0203 */
[----:B--2---:R-:W-:Y:S01]  /*00a0*/  ISETP.GE.AND P0, PT, R0, UR7, PT ;  /* 0x0000000700007c0c */ /* 0x004fe2000bf06270 */
[----:B-1----:R-:W-:-:S05]  /*00b0*/  IMAD R7, R7, UR4, R4 ;  /* 0x0000000407077c24 */ /* 0x002fca000f8e0204 */
[----:B------:R-:W-:-:S04]  /*00c0*/  ISETP.GE.OR P0, PT, R7, UR6, P0 ;  /* 0x0000000607007c0c */ /* 0x000fc80008706670 */
[----:B---3--:R-:W-:-:S13]  /*00d0*/  ISETP.LT.OR P0, PT, R2, 0x1, P0 ;  /* 0x000000010200780c */ /* 0x008fda0000701670 */
[----:B------:R-:W-:Y:S05]  /*00e0*/  @P0 EXIT ;  /* 0x000000000000094d */ /* 0x000fea0003800000 */
[----:B------:R-:W0:Y:S01]  /*00f0*/  LDCU UR5, c[0x0][0x3a0] ;  /* 0x00007400ff0577ac */ /* 0x000e220008000800 */
[----:B------:R-:W1:Y:S01]  /*0100*/  LDCU.64 UR12, c[0x0][0x358] ;  /* 0x00006b00ff0c77ac */ /* 0x000e620008000a00 */
[----:B0-----:R-:W-:-:S09]  /*0110*/  UISETP.GE.AND UP0, UPT, UR5, 0x1, UPT ;  /* 0x000000010500788c */ /* 0x001fd2000bf06270 */
[----:B-1----:R-:W-:Y:S05]  /*0120*/  BRA.U !UP0, `(.L_x_120) ;  /* 0x0000000908c07547 */ /* 0x002fea000b800000 */
[----:B------:R-:W0:Y:S01]  /*0130*/  LDCU.128 UR8, c[0x0][0x380] ;  /* 0x00007000ff0877ac */ /* 0x000e220008000c00 */
[----:B------:R-:W-:Y:S01]  /*0140*/  UMOV UR4, URZ ;  /* 0x000000ff00047c82 */ /* 0x000fe20008000000 */
[----:B0-----:R-:W-:Y:S02]  /*0150*/  UIADD3 UR8, UP0, UPT, UR8, 0x20, URZ ;  /* 0x0000002008087890 */ /* 0x001fe4000ff1e0ff */
[----:B------:R-:W-:Y:S02]  /*0160*/  UIADD3 UR6, UP1, UPT, UR10, 0x20, URZ ;  /* 0x000000200a067890 */ /* 0x000fe4000ff3e0ff */
[----:B------:R-:W-:Y:S02]  /*0170*/  ULOP3.LUT UR10, UR5, 0xf, URZ, 0xc0, !UPT ;  /* 0x0000000f050a7892 */ /* 0x000fe4000f8ec0ff */
[----:B------:R-:W-:Y:S02]  /*0180*/  UIADD3.X UR9, UPT, UPT, URZ, UR9, URZ, UP0, !UPT ;  /* 0x00000009ff097290 */ /* 0x000fe400087fe4ff */
[----:B------:R-:W-:-:S02]  /*0190*/  UIADD3.X UR7, UPT, UPT, URZ, UR11, URZ, UP1, !UPT ;  /* 0x0000000bff077290 */ /* 0x000fc40008ffe4ff */
[----:B------:R-:W-:-:S12]  /*01a0*/  ULOP3.LUT UR5, UR5, 0x7, URZ, 0xc0, !UPT ;  /* 0x0000000705057892 */ /* 0x000fd8000f8ec0ff */
.L_x_127:
[----:B0-----:R-:W-:Y:S01]  /*01b0*/  HFMA2 R15, -RZ, RZ, 0, 0 ;  /* 0x00000000ff0f7431 */ /* 0x001fe200000001ff */
[----:B------:R-:W-:-:S07]  /*01c0*/  MOV R8, RZ ;  /* 0x000000ff00087202 */ /* 0x000fce0000000f00 */
.L_x_126:
[----:B------:R-:W0:Y:S01]  /*01d0*/  LDC R9, c[0x0][0x3a0] ;  /* 0x0000e800ff097b82 */ /* 0x000e220000000800 */
[----:B------:R-:W1:Y:S01]  /*01e0*/  LDCU UR11, c[0x0][0x39c] ;  /* 0x00007380ff0b77ac */ /* 0x000e620008000800 */
[----:B------:R-:W-:Y:S02]  /*01f0*/  IADD3 R3, PT, PT, R7, R8, RZ ;  /* 0x0000000807037210 */ /* 0x000fe40007ffe0ff */
[----:B------:R-:W-:-:S03]  /*0200*/  MOV R12, RZ ;  /* 0x000000ff000c7202 */ /* 0x000fc60000000f00 */
[----:B-1----:R-:W-:Y:S01]  /*0210*/  IMAD R10, R3, UR11, R0 ;  /* 0x0000000b030a7c24 */ /* 0x002fe2000f8e0200 */
[C---:B0-----:R-:W-:Y:S01]  /*0220*/  ISETP.GE.U32.AND P1, PT, R9.reuse, 0x10, PT ;  /* 0x000000100900780c */ /* 0x041fe20003f26070 */
[----:B------:R-:W-:Y:S01]  /*0230*/  IMAD R2, R9, UR4, R8 ;  /* 0x0000000409027c24 */ /* 0x000fe2000f8e0208 */
[----:B------:R-:W-:-:S03]  /*0240*/  IADD3 R8, PT, PT, R8, 0x1, RZ ;  /* 0x0000000108087810 */ /* 0x000fc60007ffe0ff */
[-C--:B------:R-:W-:Y:S01]  /*0250*/  IMAD R11, R2, R9.reuse, RZ ;  /* 0x00000009020b7224 */ /* 0x080fe200078e02ff */
[----:B------:R-:W-:-:S07]  /*0260*/  ISETP.NE.AND P0, PT, R8, R9, PT ;  /* 0x000000090800720c */ /* 0x000fce0003f05270 */
[----:B------:R-:W-:Y:S06]  /*0270*/  @!P1 BRA `(.L_x_121) ;  /* 0x0000000000fc9947 */ /* 0x000fec0003800000 */
[----:B------:R-:W-:Y:S02]  /*0280*/  LOP3.LUT R12, R9, 0x7ffffff0, RZ, 0xc0, !PT ;  /* 0x7ffffff0090c7812 */ /* 0x000fe400078ec0ff */
[----:B------:R-:W-:Y:S02]  /*0290*/  MOV R6, R11 ;  /* 0x0000000b00067202 */ /* 0x000fe40000000f00 */
[----:B------:R-:W-:Y:S02]  /*02a0*/  MOV R14, R10 ;  /* 0x0000000a000e7202 */ /* 0x000fe40000000f00 */
[----:B------:R-:W-:-:S07]  /*02b0*/  IADD3 R13, PT, PT, -R12, RZ, RZ ;  /* 0x000000ff0c0d7210 */ /* 0x000fce0007ffe1ff */
.L_x_122:
[----:B------:R-:W-:Y:S02]  /*02c0*/  MOV R2, UR8 ;  /* 0x0000000800027c02 */ /* 0x000fe40008000f00 */
[----:B------:R-:W-:Y:S02]  /*02d0*/  MOV R3, UR9 ;  /* 0x0000000900037c02 */ /* 0x000fe40008000f00 */
[----:B------:R-:W-:Y:S02]  /*02e0*/  MOV R4, UR6 ;  /* 0x0000000600047c02 */ /* 0x000fe40008000f00 */
[----:B------:R-:W-:Y:S01]  /*02f0*/  MOV R5, UR7 ;  /* 0x0000000700057c02 */ /* 0x000fe20008000f00 */
[----:B------:R-:W-:-:S04]  /*0300*/  IMAD.WIDE R2, R14, 0x4, R2 ;  /* 0x000000040e027825 */ /* 0x000fc800078e0202 */
[----:B------:R-:W-:Y:S01]  /*0310*/  IMAD.WIDE R4, R6, 0x4, R4 ;  /* 0x0000000406047825 */ /* 0x000fe200078e0204 */
[----:B------:R-:W2:Y:S04]  /*0320*/  LDG.E R22, desc[UR12][R2.64+-0x20] ;  /* 0xffffe00c02167981 */ /* 0x000ea8000c1e1900 */
[----:B------:R-:W2:Y:S04]  /*0330*/  LDG.E R21, desc[UR12][R4.64+-0x20] ;  /* 0xffffe00c04157981 */ /* 0x000ea8000c1e1900 */
[----:B------:R-:W3:Y:S04]  /*0340*/  LDG.E R26, desc[UR12][R2.64+-0x1c] ;  /* 0xffffe40c021a7981 */ /* 0x000ee8000c1e1900 */
[----:B------:R-:W3:Y:S04]  /*0350*/  LDG.E R27, desc[UR12][R4.64+-0x1c] ;  /* 0xffffe40c041b7981 */ /* 0x000ee8000c1e1900 */
[----:B------:R-:W4:Y:S04]  /*0360*/  LDG.E R19, desc[UR12][R2.64+-0x18] ;  /* 0xffffe80c02137981 */ /* 0x000f28000c1e1900 */
[----:B------:R-:W4:Y:S04]  /*0370*/  LDG.E R20, desc[UR12][R4.64+-0x18] ;  /* 0xffffe80c04147981 */ /* 0x000f28000c1e1900 */
[----:B------:R-:W5:Y:S04]  /*0380*/  LDG.E R17, desc[UR12][R2.64+-0x14] ;  /* 0xffffec0c02117981 */ /* 0x000f68000c1e1900 */
[----:B------:R-:W5:Y:S04]  /*0390*/  LDG.E R18, desc[UR12][R4.64+-0x14] ;  /* 0xffffec0c04127981 */ /* 0x000f68000c1e1900 */
[----:B------:R-:W5:Y:S04]  /*03a0*/  LDG.E R16, desc[UR12][R2.64+-0x10] ;  /* 0xfffff00c02107981 */ /* 0x000f68000c1e1900 */
[----:B------:R-:W5:Y:S04]  /*03b0*/  LDG.E R25, desc[UR12][R4.64+-0x10] ;  /* 0xfffff00c04197981 */ /* 0x000f68000c1e1900 */
[----:B------:R-:W5:Y:S04]  /*03c0*/  LDG.E R23, desc[UR12][R2.64+-0xc] ;  /* 0xfffff40c02177981 */ /* 0x000f68000c1e1900 */
[----:B------:R-:W5:Y:S04]  /*03d0*/  LDG.E R24, desc[UR12][R4.64+-0xc] ;  /* 0xfffff40c04187981 */ /* 0x000f68000c1e1900 */
[----:B------:R-:W5:Y:S01]  /*03e0*/  LDG.E R28, desc[UR12][R4.64+0x18] ;  /* 0x0000180c041c7981 */ /* 0x000f62000c1e1900 */
[----:B--2---:R-:W-:-:S03]  /*03f0*/  FFMA R21, R22, R21, R15 ;  /* 0x0000001516157223 */ /* 0x004fc6000000000f */
[----:B------:R-:W2:Y:S01]  /*0400*/  LDG.E R22, desc[UR12][R4.64+-0x8] ;  /* 0xfffff80c04167981 */ /* 0x000ea2000c1e1900 */
[----:B---3--:R-:W-:-:S03]  /*0410*/  FFMA R26, R26, R27, R21 ;  /* 0x0000001b1a1a7223 */ /* 0x008fc60000000015 */
[----:B------:R-:W2:Y:S04]  /*0420*/  LDG.E R21, desc[UR12][R2.64+-0x8] ;  /* 0xfffff80c02157981 */ /* 0x000ea8000c1e1900 */
[----:B------:R-:W3:Y:S01]  /*0430*/  LDG.E R27, desc[UR12][R4.64+0x1c] ;  /* 0x00001c0c041b7981 */ /* 0x000ee2000c1e1900 */
[----:B----4-:R-:W-:-:S03]  /*0440*/  FFMA R26, R19, R20, R26 ;  /* 0x00000014131a7223 */ /* 0x010fc6000000001a */
[----:B------:R-:W4:Y:S04]  /*0450*/  LDG.E R19, desc[UR12][R2.64+-0x4] ;  /* 0xfffffc0c02137981 */ /* 0x000f28000c1e1900 */
[----:B------:R-:W4:Y:S01]  /*0460*/  LDG.E R20, desc[UR12][R4.64+-0x4] ;  /* 0xfffffc0c04147981 */ /* 0x000f22000c1e1900 */
[----:B-----5:R-:W-:-:S03]  /*0470*/  FFMA R15, R17, R18, R26 ;  /* 0x00000012110f7223 */ /* 0x020fc6000000001a */
[----:B------:R-:W5:Y:S04]  /*0480*/  LDG.E R17, desc[UR12][R2.64] ;  /* 0x0000000c02117981 */ /* 0x000f68000c1e1900 */
[----:B------:R-:W5:Y:S01]  /*0490*/  LDG.E R18, desc[UR12][R4.64] ;  /* 0x0000000c04127981 */ /* 0x000f62000c1e1900 */
[----:B------:R-:W-:-:S03]  /*04a0*/  FFMA R26, R16, R25, R15 ;  /* 0x00000019101a7223 */ /* 0x000fc6000000000f */
[----:B------:R-:W3:Y:S04]  /*04b0*/  LDG.E R16, desc[UR12][R2.64+0x4] ;  /* 0x0000040c02107981 */ /* 0x000ee8000c1e1900 */
[----:B------:R-:W3:Y:S01]  /*04c0*/  LDG.E R15, desc[UR12][R4.64+0x4] ;  /* 0x0000040c040f7981 */ /* 0x000ee2000c1e1900 */
[----:B------:R-:W-:-:S03]  /*04d0*/  FFMA R26, R23, R24, R26 ;  /* 0x00000018171a7223 */ /* 0x000fc6000000001a */
[----:B------:R-:W3:Y:S04]  /*04e0*/  LDG.E R23, desc[UR12][R2.64+0x8] ;  /* 0x0000080c02177981 */ /* 0x000ee8000c1e1900 */
[----:B------:R-:W3:Y:S04]  /*04f0*/  LDG.E R24, desc[UR12][R4.64+0x8] ;  /* 0x0000080c04187981 */ /* 0x000ee8000c1e1900 */
[----:B------:R-:W3:Y:S01]  /*0500*/  LDG.E R25, desc[UR12][R4.64+0x14] ;  /* 0x0000140c04197981 */ /* 0x000ee2000c1e1900 */
[----:B--2---:R-:W-:-:S03]  /*0510*/  FFMA R26, R21, R22, R26 ;  /* 0x00000016151a7223 */ /* 0x004fc6000000001a */
[----:B------:R-:W2:Y:S04]  /*0520*/  LDG.E R21, desc[UR12][R2.64+0xc] ;  /* 0x00000c0c02157981 */ /* 0x000ea8000c1e1900 */
[----:B------:R-:W2:Y:S01]  /*0530*/  LDG.E R22, desc[UR12][R4.64+0xc] ;  /* 0x00000c0c04167981 */ /* 0x000ea2000c1e1900 */
[----:B----4-:R-:W-:-:S03]  /*0540*/  FFMA R26, R19, R20, R26 ;  /* 0x00000014131a7223 */ /* 0x010fc6000000001a */
[----:B------:R-:W4:Y:S04]  /*0550*/  LDG.E R19, desc[UR12][R2.64+0x10] ;  /* 0x0000100c02137981 */ /* 0x000f28000c1e1900 */
[----:B------:R-:W4:Y:S01]  /*0560*/  LDG.E R20, desc[UR12][R4.64+0x10] ;  /* 0x0000100c04147981 */ /* 0x000f22000c1e1900 */
[----:B-----5:R-:W-:-:S03]  /*0570*/  FFMA R29, R17, R18, R26 ;  /* 0x00000012111d7223 */ /* 0x020fc6000000001a */
[----:B------:R-:W5:Y:S04]  /*0580*/  LDG.E R18, desc[UR12][R2.64+0x14] ;  /* 0x0000140c02127981 */ /* 0x000f68000c1e1900 */
[----:B------:R-:W5:Y:S04]  /*0590*/  LDG.E R17, desc[UR12][R2.64+0x18] ;  /* 0x0000180c02117981 */ /* 0x000f68000c1e1900 */
[----:B------:R-:W5:Y:S01]  /*05a0*/  LDG.E R26, desc[UR12][R2.64+0x1c] ;  /* 0x00001c0c021a7981 */ /* 0x000f62000c1e1900 */
[----:B---3--:R-:W-:Y:S01]  /*05b0*/  FFMA R16, R16, R15, R29 ;  /* 0x0000000f10107223 */ /* 0x008fe2000000001d */
[----:B------:R-:W-:-:S03]  /*05c0*/  IADD3 R13, PT, PT, R13, 0x10, RZ ;  /* 0x000000100d0d7810 */ /* 0x000fc60007ffe0ff */
[----:B------:R-:W-:Y:S01]  /*05d0*/  FFMA R16, R23, R24, R16 ;  /* 0x0000001817107223 */ /* 0x000fe20000000010 */
[----:B------:R-:W-:Y:S02]  /*05e0*/  ISETP.NE.AND P1, PT, R13, RZ, PT ;  /* 0x000000ff0d00720c */ /* 0x000fe40003f25270 */
[----:B------:R-:W-:Y:S02]  /*05f0*/  IADD3 R14, PT, PT, R14, 0x10, RZ ;  /* 0x000000100e0e7810 */ /* 0x000fe40007ffe0ff */
[----:B------:R-:W-:Y:S01]  /*0600*/  IADD3 R6, PT, PT, R6, 0x10, RZ ;  /* 0x0000001006067810 */ /* 0x000fe20007ffe0ff */
[----:B--2---:R-:W-:-:S04]  /*0610*/  FFMA R16, R21, R22, R16 ;  /* 0x0000001615107223 */ /* 0x004fc80000000010 */
[----:B----4-:R-:W-:-:S04]  /*0620*/  FFMA R19, R19, R20, R16 ;  /* 0x0000001413137223 */ /* 0x010fc80000000010 */
[----:B-----5:R-:W-:-:S04]  /*0630*/  FFMA R18, R18, R25, R19 ;  /* 0x0000001912127223 */ /* 0x020fc80000000013 */
[----:B------:R-:W-:-:S04]  /*0640*/  FFMA R17, R17, R28, R18 ;  /* 0x0000001c11117223 */ /* 0x000fc80000000012 */
[----:B------:R-:W-:Y:S01]  /*0650*/  FFMA R15, R26, R27, R17 ;  /* 0x0000001b1a0f7223 */ /* 0x000fe20000000011 */
[----:B------:R-:W-:Y:S06]  /*0660*/  @P1 BRA `(.L_x_122) ;  /* 0xfffffffc00141947 */ /* 0x000fec000383ffff */
.L_x_121:
[----:B------:R-:W-:-:S09]  /*0670*/  UISETP.NE.AND UP0, UPT, UR10, URZ, UPT ;  /* 0x000000ff0a00728c */ /* 0x000fd2000bf05270 */
[----:B------:R-:W-:Y:S05]  /*0680*/  BRA.U !UP0, `(.L_x_123) ;  /* 0x0000000508387547 */ /* 0x000fea000b800000 */
[----:B------:R-:W-:Y:S02]  /*0690*/  UIADD3 UR11, UPT, UPT, UR10, -0x1, URZ ;  /* 0xffffffff0a0b7890 */ /* 0x000fe4000fffe0ff */
[----:B------:R-:W-:Y:S02]  /*06a0*/  UISETP.NE.AND UP1, UPT, UR5, URZ, UPT ;  /* 0x000000ff0500728c */ /* 0x000fe4000bf25270 */
[----:B------:R-:W-:-:S09]  /*06b0*/  UISETP.GE.U32.AND UP0, UPT, UR11, 0x7, UPT ;  /* 0x000000070b00788c */ /* 0x000fd2000bf06070 */
[----:B------:R-:W-:Y:S05]  /*06c0*/  BRA.U !UP0, `(.L_x_124) ;  /* 0x00000001087c7547 */ /* 0x000fea000b800000 */
[----:B------:R-:W0:Y:S01]  /*06d0*/  LDC.64 R2, c[0x0][0x380] ;  /* 0x0000e000ff027b82 */ /* 0x000e220000000a00 */
[-C--:B------:R-:W-:Y:S02]  /*06e0*/  IADD3 R13, PT, PT, R10, R12.reuse, RZ ;  /* 0x0000000c0a0d7210 */ /* 0x080fe40007ffe0ff */
[----:B------:R-:W-:-:S05]  /*06f0*/  IADD3 R17, PT, PT, R11, R12, RZ ;  /* 0x0000000c0b117210 */ /* 0x000fca0007ffe0ff */
[----:B------:R-:W1:Y:S01]  /*0700*/  LDC.64 R4, c[0x0][0x388] ;  /* 0x0000e200ff047b82 */ /* 0x000e620000000a00 */
[----:B0-----:R-:W-:-:S05]  /*0710*/  IMAD.WIDE R2, R13, 0x4, R2 ;  /* 0x000000040d027825 */ /* 0x001fca00078e0202 */
[----:B------:R-:W2:Y:S01]  /*0720*/  LDG.E R24, desc[UR12][R2.64] ;  /* 0x0000000c02187981 */ /* 0x000ea2000c1e1900 */
[----:B-1----:R-:W-:-:S03]  /*0730*/  IMAD.WIDE R4, R17, 0x4, R4 ;  /* 0x0000000411047825 */ /* 0x002fc600078e0204 */
[----:B------:R-:W3:Y:S04]  /*0740*/  LDG.E R27, desc[UR12][R2.64+0x4] ;  /* 0x0000040c021b7981 */ /* 0x000ee8000c1e1900 */
[----:B------:R-:W2:Y:S04]  /*0750*/  LDG.E R26, desc[UR12][R4.64] ;  /* 0x0000000c041a7981 */ /* 0x000ea8000c1e1900 */
        /* <DEDUP_REMOVED lines=12> */
[----:B------:R-:W5:Y:S01]  /*0820*/  LDG.E R25, desc[UR12][R4.64+0x1c] ;  /* 0x00001c0c04197981 */ /* 0x000f62000c1e1900 */
[----:B------:R-:W-:Y:S01]  /*0830*/  IADD3 R12, PT, PT, R12, 0x8, RZ ;  /* 0x000000080c0c7810 */ /* 0x000fe20007ffe0ff */
[----:B--2---:R-:W-:-:S04]  /*0840*/  FFMA R24, R24, R26, R15 ;  /* 0x0000001a18187223 */ /* 0x004fc8000000000f */
[----:B---3--:R-:W-:-:S04]  /*0850*/  FFMA R27, R27, R28, R24 ;  /* 0x0000001c1b1b7223 */ /* 0x008fc80000000018 */
[----:B----4-:R-:W-:-:S04]  /*0860*/  FFMA R21, R20, R21, R27 ;  /* 0x0000001514157223 */ /* 0x010fc8000000001b */
[----:B-----5:R-:W-:-:S04]  /*0870*/  FFMA R19, R18, R19, R21 ;  /* 0x0000001312137223 */ /* 0x020fc80000000015 */
[----:B------:R-:W-:-:S04]  /*0880*/  FFMA R16, R16, R17, R19 ;  /* 0x0000001110107223 */ /* 0x000fc80000000013 */
[----:B------:R-:W-:-:S04]  /*0890*/  FFMA R13, R13, R14, R16 ;  /* 0x0000000e0d0d7223 */ /* 0x000fc80000000010 */
[----:B------:R-:W-:-:S04]  /*08a0*/  FFMA R13, R6, R23, R13 ;  /* 0x00000017060d7223 */ /* 0x000fc8000000000d */
[----:B------:R-:W-:-:S07]  /*08b0*/  FFMA R15, R22, R25, R13 ;  /* 0x00000019160f7223 */ /* 0x000fce000000000d */
.L_x_124:
[----:B------:R-:W-:Y:S05]  /*08c0*/  BRA.U !UP1, `(.L_x_123) ;  /* 0x0000000109a87547 */ /* 0x000fea000b800000 */
[----:B------:R-:W-:Y:S01]  /*08d0*/  UIADD3 UR11, UPT, UPT, UR5, -0x1, URZ ;  /* 0xffffffff050b7890 */ /* 0x000fe2000fffe0ff */
[----:B------:R-:W-:-:S03]  /*08e0*/  LOP3.LUT P1, R9, R9, 0x3, RZ, 0xc0, !PT ;  /* 0x0000000309097812 */ /* 0x000fc6000782c0ff */
        /* <DEDUP_REMOVED lines=11> */
[----:B------:R-:W4:Y:S04]  /*09a0*/  LDG.E R17, desc[UR12][R2.64+0x4] ;  /* 0x0000040c02117981 */ /* 0x000f28000c1e1900 */
[----:B------:R-:W4:Y:S04]  /*09b0*/  LDG.E R14, desc[UR12][R4.64+0x4] ;  /* 0x0000040c040e7981 */ /* 0x000f28000c1e1900 */
[----:B------:R-:W3:Y:S04]  /*09c0*/  LDG.E R16, desc[UR12][R4.64+0x8] ;  /* 0x0000080c04107981 */ /* 0x000ee8000c1e1900 */
[----:B------:R-:W5:Y:S04]  /*09d0*/  LDG.E R21, desc[UR12][R2.64+0xc] ;  /* 0x00000c0c02157981 */ /* 0x000f68000c1e1900 */
[----:B------:R-:W5:Y:S01]  /*09e0*/  LDG.E R18, desc[UR12][R4.64+0xc] ;  /* 0x00000c0c04127981 */ /* 0x000f62000c1e1900 */
[----:B------:R-:W-:Y:S01]  /*09f0*/  IADD3 R12, PT, PT, R12, 0x4, RZ ;  /* 0x000000040c0c7810 */ /* 0x000fe20007ffe0ff */
[----:B--2---:R-:W-:-:S04]  /*0a00*/  FFMA R6, R6, R13, R15 ;  /* 0x0000000d06067223 */ /* 0x004fc8000000000f */
[----:B----4-:R-:W-:-:S04]  /*0a10*/  FFMA R6, R17, R14, R6 ;  /* 0x0000000e11067223 */ /* 0x010fc80000000006 */
[----:B---3--:R-:W-:-:S04]  /*0a20*/  FFMA R6, R19, R16, R6 ;  /* 0x0000001013067223 */ /* 0x008fc80000000006 */
[----:B-----5:R-:W-:-:S07]  /*0a30*/  FFMA R15, R21, R18, R6 ;  /* 0x00000012150f7223 */ /* 0x020fce0000000006 */
.L_x_125:
[----:B------:R-:W-:Y:S05]  /*0a40*/  @!P1 BRA `(.L_x_123) ;  /* 0x0000000000489947 */ /* 0x000fea0003800000 */
[----:B------:R-:W0:Y:S01]  /*0a50*/  LDC.64 R2, c[0x0][0x380] ;  /* 0x0000e000ff027b82 */ /* 0x000e220000000a00 */
[-C--:B------:R-:W-:Y:S02]  /*0a60*/  IADD3 R13, PT, PT, R10, R12.reuse, RZ ;  /* 0x0000000c0a0d7210 */ /* 0x080fe40007ffe0ff */
[----:B------:R-:W-:-:S05]  /*0a70*/  IADD3 R11, PT, PT, R11, R12, RZ ;  /* 0x0000000c0b0b7210 */ /* 0x000fca0007ffe0ff */
[----:B------:R-:W1:Y:S01]  /*0a80*/  LDC.64 R4, c[0x0][0x388] ;  /* 0x0000e200ff047b82 */ /* 0x000e620000000a00 */
[----:B0-----:R-:W-:-:S05]  /*0a90*/  IMAD.WIDE R2, R13, 0x4, R2 ;  /* 0x000000040d027825 */ /* 0x001fca00078e0202 */
[----:B------:R-:W2:Y:S01]  /*0aa0*/  LDG.E R6, desc[UR12][R2.64] ;  /* 0x0000000c02067981 */ /* 0x000ea2000c1e1900 */
[----:B-1----:R-:W-:-:S05]  /*0ab0*/  IMAD.WIDE R4, R11, 0x4, R4 ;  /* 0x000000040b047825 */ /* 0x002fca00078e0204 */
[----:B------:R-:W2:Y:S01]  /*0ac0*/  LDG.E R10, desc[UR12][R4.64] ;  /* 0x0000000c040a7981 */ /* 0x000ea2000c1e1900 */
[----:B------:R-:W-:Y:S01]  /*0ad0*/  ISETP.NE.AND P1, PT, R9, 0x1, PT ;  /* 0x000000010900780c */ /* 0x000fe20003f25270 */
[----:B--2---:R-:W-:-:S12]  /*0ae0*/  FFMA R15, R6, R10, R15 ;  /* 0x0000000a060f7223 */ /* 0x004fd8000000000f */
[----:B------:R-:W-:Y:S05]  /*0af0*/  @!P1 BRA `(.L_x_123) ;  /* 0x00000000001c9947 */ /* 0x000fea0003800000 */
[----:B------:R-:W-:Y:S01]  /*0b00*/  ISETP.NE.AND P1, PT, R9, 0x2, PT ;  /* 0x000000020900780c */ /* 0x000fe20003f25270 */
[----:B------:R-:W2:Y:S04]  /*0b10*/  LDG.E R6, desc[UR12][R2.64+0x4] ;  /* 0x0000040c02067981 */ /* 0x000ea8000c1e1900 */
[----:B------:R-:W2:Y:S08]  /*0b20*/  LDG.E R9, desc[UR12][R4.64+0x4] ;  /* 0x0000040c04097981 */ /* 0x000eb0000c1e1900 */
[----:B------:R-:W3:Y:S04]  /*0b30*/  @P1 LDG.E R10, desc[UR12][R2.64+0x8] ;  /* 0x0000080c020a1981 */ /* 0x000ee8000c1e1900 */
[----:B------:R-:W3:Y:S01]  /*0b40*/  @P1 LDG.E R11, desc[UR12][R4.64+0x8] ;  /* 0x0000080c040b1981 */ /* 0x000ee2000c1e1900 */
[----:B--2---:R-:W-:-:S04]  /*0b50*/  FFMA R15, R6, R9, R15 ;  /* 0x00000009060f7223 */ /* 0x004fc8000000000f */
[----:B---3--:R-:W-:-:S07]  /*0b60*/  @P1 FFMA R15, R10, R11, R15 ;  /* 0x0000000b0a0f1223 */ /* 0x008fce000000000f */
.L_x_123:
[----:B------:R-:W-:Y:S05]  /*0b70*/  @P0 BRA `(.L_x_126) ;  /* 0xfffffff400940947 */ /* 0x000fea000383ffff */
[----:B------:R-:W0:Y:S08]  /*0b80*/  LDC.64 R4, c[0x0][0x3a8] ;  /* 0x0000ea00ff047b82 */ /* 0x000e300000000a00 */
[----:B------:R-:W1:Y:S08]  /*0b90*/  LDC R6, c[0x0][0x3a4] ;  /* 0x0000e900ff067b82 */ /* 0x000e700000000800 */
[----:B------:R-:W2:Y:S01]  /*0ba0*/  LDC.64 R2, c[0x0][0x390] ;  /* 0x0000e400ff027b82 */ /* 0x000ea20000000a00 */
[----:B0-----:R-:W-:Y:S01]  /*0bb0*/  IMAD R4, R4, UR4, R7 ;  /* 0x0000000404047c24 */ /* 0x001fe2000f8e0207 */
[----:B------:R-:W-:-:S03]  /*0bc0*/  UIADD3 UR4, UPT, UPT, UR4, 0x1, URZ ;  /* 0x0000000104047890 */ /* 0x000fc6000fffe0ff */
[----:B------:R-:W-:-:S03]  /*0bd0*/  IMAD R5, R4, R5, R0 ;  /* 0x0000000504057224 */ /* 0x000fc600078e0200 */
[----:B-1----:R-:W-:Y:S01]  /*0be0*/  ISETP.NE.AND P0, PT, R6, UR4, PT ;  /* 0x0000000406007c0c */ /* 0x002fe2000bf05270 */
[----:B--2---:R-:W-:-:S05]  /*0bf0*/  IMAD.WIDE R2, R5, 0x4, R2 ;  /* 0x0000000405027825 */ /* 0x004fca00078e0202 */
[----:B------:R0:W-:Y:S07]  /*0c00*/  STG.E desc[UR12][R2.64], R15 ;  /* 0x0000000f02007986 */ /* 0x0001ee000c10190c */
[----:B------:R-:W-:Y:S05]  /*0c10*/  @!P0 EXIT ;  /* 0x000000000000894d */ /* 0x000fea0003800000 */
[----:B------:R-:W-:Y:S05]  /*0c20*/  BRA `(.L_x_127) ;  /* 0xfffffff400607947 */ /* 0x000fea000383ffff */
.L_x_120:
[C---:B------:R-:W-:Y:S01]  /*0c30*/  ISETP.GE.U32.AND P1, PT, R2.reuse, 0x8, PT ;  /* 0x000000080200780c */ /* 0x040fe20003f26070 */
[----:B------:R-:W-:Y:S01]  /*0c40*/  HFMA2 R4, -RZ, RZ, 0, 0 ;  /* 0x00000000ff047431 */ /* 0x000fe200000001ff */
[----:B------:R-:W-:-:S04]  /*0c50*/  LOP3.LUT R6, R2, 0x7, RZ, 0xc0, !PT ;  /* 0x0000000702067812 */ /* 0x000fc800078ec0ff */
[----:B------:R-:W-:-:S07]  /*0c60*/  ISETP.NE.AND P0, PT, R6, RZ, PT ;  /* 0x000000ff0600720c */ /* 0x000fce0003f05270 */
[----:B------:R-:W-:Y:S06]  /*0c70*/  @!P1 BRA `(.L_x_128) ;  /* 0x0000000000989947 */ /* 0x000fec0003800000 */
[----:B------:R-:W0:Y:S01]  /*0c80*/  LDC.64 R8, c[0x0][0x390] ;  /* 0x0000e400ff087b82 */ /* 0x000e220000000a00 */
[----:B------:R-:W-:Y:S02]  /*0c90*/  LOP3.LUT R4, R2, 0x7ffffff8, RZ, 0xc0, !PT ;  /* 0x7ffffff802047812 */ /* 0x000fe400078ec0ff */
[----:B------:R-:W-:-:S07]  /*0ca0*/  MOV R3, RZ ;  /* 0x000000ff00037202 */ /* 0x000fce0000000f00 */
.L_x_129:
[C---:B------:R-:W-:Y:S01]  /*0cb0*/  IMAD R5, R3.reuse, UR6, R7 ;  /* 0x0000000603057c24 */ /* 0x040fe2000f8e0207 */
[----:B------:R-:W-:-:S03]  /*0cc0*/  IADD3 R3, PT, PT, R3, 0x8, RZ ;  /* 0x0000000803037810 */ /* 0x000fc60007ffe0ff */
[C---:B--2---:R-:W-:Y:S01]  /*0cd0*/  IMAD R11, R5.reuse, UR7, R0 ;  /* 0x00000007050b7c24 */ /* 0x044fe2000f8e0200 */
[----:B------:R-:W-:Y:S02]  /*0ce0*/  IADD3 R13, PT, PT, R5, UR6, RZ ;  /* 0x00000006050d7c10 */ /* 0x000fe4000fffe0ff */
[----:B------:R-:W-:Y:S01]  /*0cf0*/  ISETP.NE.AND P1, PT, R3, R4, PT ;  /* 0x000000040300720c */ /* 0x000fe20003f25270 */
[----:B0-----:R-:W-:Y:S01]  /*0d00*/  IMAD.WIDE R10, R11, 0x4, R8 ;  /* 0x000000040b0a7825 */ /* 0x001fe200078e0208 */
[----:B------:R-:W-:-:S03]  /*0d10*/  IADD3 R15, PT, PT, R13, UR6, RZ ;  /* 0x000000060d0f7c10 */ /* 0x000fc6000fffe0ff */
[--C-:B------:R-:W-:Y:S01]  /*0d20*/  IMAD R17, R13, UR7, R0.reuse ;  /* 0x000000070d117c24 */ /* 0x100fe2000f8e0200 */
[C---:B------:R-:W-:Y:S01]  /*0d30*/  IADD3 R19, PT, PT, R15.reuse, UR6, RZ ;  /* 0x000000060f137c10 */ /* 0x040fe2000fffe0ff */
[----:B------:R-:W-:Y:S01]  /*0d40*/  IMAD R15, R15, UR7, R0 ;  /* 0x000000070f0f7c24 */ /* 0x000fe2000f8e0200 */
[----:B------:R0:W-:Y:S01]  /*0d50*/  STG.E desc[UR12][R10.64], RZ ;  /* 0x000000ff0a007986 */ /* 0x0001e2000c10190c */
[----:B------:R-:W-:Y:S01]  /*0d60*/  IMAD.WIDE R16, R17, 0x4, R8 ;  /* 0x0000000411107825 */ /* 0x000fe200078e0208 */
        /* <DEDUP_REMOVED lines=11> */
[----:B------:R-:W-:-:S04]  /*0e20*/  IMAD.WIDE R12, R13, 0x4, R8 ;  /* 0x000000040d0c7825 */ /* 0x000fc800078e0208 */
[----:B------:R-:W-:Y:S01]  /*0e30*/  IMAD R21, R25, UR7, R0 ;  /* 0x0000000719157c24 */ /* 0x000fe2000f8e0200 */
[----:B------:R2:W-:Y:S01]  /*0e40*/  STG.E desc[UR12][R12.64], RZ ;  /* 0x000000ff0c007986 */ /* 0x0005e2000c10190c */
[----:B0-----:R-:W-:-:S04]  /*0e50*/  IMAD.WIDE R10, R5, 0x4, R8 ;  /* 0x00000004050a7825 */ /* 0x001fc800078e0208 */
[--C-:B------:R-:W-:Y:S01]  /*0e60*/  IMAD.WIDE R18, R19, 0x4, R8.reuse ;  /* 0x0000000413127825 */ /* 0x100fe200078e0208 */
[----:B------:R2:W-:Y:S03]  /*0e70*/  STG.E desc[UR12][R10.64], RZ ;  /* 0x000000ff0a007986 */ /* 0x0005e6000c10190c */
[--C-:B-1----:R-:W-:Y:S01]  /*0e80*/  IMAD.WIDE R16, R23, 0x4, R8.reuse ;  /* 0x0000000417107825 */ /* 0x102fe200078e0208 */
[----:B------:R2:W-:Y:S03]  /*0e90*/  STG.E desc[UR12][R18.64], RZ ;  /* 0x000000ff12007986 */ /* 0x0005e6000c10190c */
[----:B------:R-:W-:Y:S01]  /*0ea0*/  IMAD.WIDE R20, R21, 0x4, R8 ;  /* 0x0000000415147825 */ /* 0x000fe200078e0208 */
[----:B------:R2:W-:Y:S04]  /*0eb0*/  STG.E desc[UR12][R16.64], RZ ;  /* 0x000000ff10007986 */ /* 0x0005e8000c10190c */
[----:B------:R2:W-:Y:S01]  /*0ec0*/  STG.E desc[UR12][R20.64], RZ ;  /* 0x000000ff14007986 */ /* 0x0005e2000c10190c */
[----:B------:R-:W-:Y:S05]  /*0ed0*/  @P1 BRA `(.L_x_129) ;  /* 0xfffffffc00741947 */ /* 0x000fea000383ffff */
.L_x_128:
[----:B------:R-:W-:Y:S05]  /*0ee0*/  @!P0 EXIT ;  /* 0x000000000000894d */ /* 0x000fea0003800000 */
[----:B------:R-:W-:Y:S02]  /*0ef0*/  ISETP.GE.U32.AND P0, PT, R6, 0x4, PT ;  /* 0x000000040600780c */ /* 0x000fe40003f06070 */
[----:B--2---:R-:W-:-:S04]  /*0f00*/  LOP3.LUT R16, R2, 0x3, RZ, 0xc0, !PT ;  /* 0x0000000302107812 */ /* 0x004fc800078ec0ff */
[----:B------:R-:W-:-:S07]  /*0f10*/  ISETP.NE.AND P1, PT, R16, RZ, PT ;  /* 0x000000ff1000720c */ /* 0x000fce0003f25270 */
[----:B------:R-:W-:Y:S06]  /*0f20*/  @!P0 BRA `(.L_x_130) ;  /* 0x0000000000488947 */ /* 0x000fec0003800000 */
[----:B------:R-:W0:Y:S01]  /*0f30*/  LDC.64 R8, c[0x0][0x390] ;  /* 0x0000e400ff087b82 */ /* 0x000e220000000a00 */
[C---:B------:R-:W-:Y:S01]  /*0f40*/  IMAD R3, R4.reuse, UR6, R7 ;  /* 0x0000000604037c24 */ /* 0x040fe2000f8e0207 */
[----:B------:R-:W-:-:S03]  /*0f50*/  IADD3 R4, PT, PT, R4, 0x4, RZ ;  /* 0x0000000404047810 */ /* 0x000fc60007ffe0ff */
[C---:B------:R-:W-:Y:S01]  /*0f60*/  IMAD R11, R3.reuse, UR7, R0 ;  /* 0x00000007030b7c24 */ /* 0x040fe2000f8e0200 */
[----:B------:R-:W-:-:S04]  /*0f70*/  IADD3 R5, PT, PT, R3, UR6, RZ ;  /* 0x0000000603057c10 */ /* 0x000fc8000fffe0ff */
[C---:B------:R-:W-:Y:S01]  /*0f80*/  IADD3 R15, PT, PT, R5.reuse, UR6, RZ ;  /* 0x00000006050f7c10 */ /* 0x040fe2000fffe0ff */
[----:B------:R-:W-:-:S03]  /*0f90*/  IMAD R13, R5, UR7, R0 ;  /* 0x00000007050d7c24 */ /* 0x000fc6000f8e0200 */
[C---:B------:R-:W-:Y:S01]  /*0fa0*/  IADD3 R17, PT, PT, R15.reuse, UR6, RZ ;  /* 0x000000060f117c10 */ /* 0x040fe2000fffe0ff */
[----:B------:R-:W-:-:S04]  /*0fb0*/  IMAD R15, R15, UR7, R0 ;  /* 0x000000070f0f7c24 */ /* 0x000fc8000f8e0200 */
[----:B------:R-:W-:Y:S02]  /*0fc0*/  IMAD R17, R17, UR7, R0 ;  /* 0x0000000711117c24 */ /* 0x000fe4000f8e0200 */
[----:B0-----:R-:W-:-:S04]  /*0fd0*/  IMAD.WIDE R10, R11, 0x4, R8 ;  /* 0x000000040b0a7825 */ /* 0x001fc800078e0208 */
[--C-:B------:R-:W-:Y:S01]  /*0fe0*/  IMAD.WIDE R12, R13, 0x4, R8.reuse ;  /* 0x000000040d0c7825 */ /* 0x100fe200078e0208 */
[----:B------:R0:W-:Y:S03]  /*0ff0*/  STG.E desc[UR12][R10.64], RZ ;  /* 0x000000ff0a007986 */ /* 0x0001e6000c10190c */
[--C-:B------:R-:W-:Y:S01]  /*1000*/  IMAD.WIDE R14, R15, 0x4, R8.reuse ;  /* 0x000000040f0e7825 */ /* 0x100fe200078e0208 */
[----:B------:R0:W-:Y:S03]  /*1010*/  STG.E desc[UR12][R12.64], RZ ;  /* 0x000000ff0c007986 */ /* 0x0001e6000c10190c */
[----:B------:R-:W-:Y:S01]  /*1020*/  IMAD.WIDE R8, R17, 0x4, R8 ;  /* 0x0000000411087825 */ /* 0x000fe200078e0208 */
[----:B------:R0:W-:Y:S04]  /*1030*/  STG.E desc[UR12][R14.64], RZ ;  /* 0x000000ff0e007986 */ /* 0x0001e8000c10190c */
[----:B------:R0:W-:Y:S02]  /*1040*/  STG.E desc[UR12][R8.64], RZ ;  /* 0x000000ff08007986 */ /* 0x0001e4000c10190c */
.L_x_130:
[----:B------:R-:W-:Y:S05]  /*1050*/  @!P1 EXIT ;  /* 0x000000000000994d */ /* 0x000fea0003800000 */
[----:B------:R-:W-:Y:S02]  /*1060*/  ISETP.NE.AND P0, PT, R16, 0x1, PT ;  /* 0x000000011000780c */ /* 0x000fe40003f05270 */
[----:B------:R-:W-:-:S04]  /*1070*/  LOP3.LUT R2, R2, 0x1, RZ, 0xc0, !PT ;  /* 0x0000000102027812 */ /* 0x000fc800078ec0ff */
[----:B------:R-:W-:-:S07]  /*1080*/  ISETP.NE.U32.AND P1, PT, R2, 0x1, PT ;  /* 0x000000010200780c */ /* 0x000fce0003f25070 */
[----:B------:R-:W-:Y:S06]  /*1090*/  @!P0 BRA `(.L_x_131) ;  /* 0x0000000000288947 */ /* 0x000fec0003800000 */
[----:B------:R-:W1:Y:S01]  /*10a0*/  LDC.64 R2, c[0x0][0x390] ;  /* 0x0000e400ff027b82 */ /* 0x000e620000000a00 */
[C---:B------:R-:W-:Y:S01]  /*10b0*/  IMAD R5, R4.reuse, UR6, R7 ;  /* 0x0000000604057c24 */ /* 0x040fe2000f8e0207 */
[----:B------:R-:W-:-:S03]  /*10c0*/  IADD3 R4, PT, PT, R4, 0x2, RZ ;  /* 0x0000000204047810 */ /* 0x000fc60007ffe0ff */
[C---:B0-----:R-:W-:Y:S01]  /*10d0*/  IMAD R9, R5.reuse, UR7, R0 ;  /* 0x0000000705097c24 */ /* 0x041fe2000f8e0200 */
[----:B------:R-:W-:-:S05]  /*10e0*/  IADD3 R11, PT, PT, R5, UR6, RZ ;  /* 0x00000006050b7c10 */ /* 0x000fca000fffe0ff */
[----:B------:R-:W-:Y:S02]  /*10f0*/  IMAD R11, R11, UR7, R0 ;  /* 0x000000070b0b7c24 */ /* 0x000fe4000f8e0200 */
[----:B-1----:R-:W-:-:S04]  /*1100*/  IMAD.WIDE R8, R9, 0x4, R2 ;  /* 0x0000000409087825 */ /* 0x002fc800078e0202 */
[----:B------:R-:W-:Y:S01]  /*1110*/  IMAD.WIDE R2, R11, 0x4, R2 ;  /* 0x000000040b027825 */ /* 0x000fe200078e0202 */
[----:B------:R1:W-:Y:S04]  /*1120*/  STG.E desc[UR12][R8.64], RZ ;  /* 0x000000ff08007986 */ /* 0x0003e8000c10190c */
[----:B------:R1:W-:Y:S02]  /*1130*/  STG.E desc[UR12][R2.64], RZ ;  /* 0x000000ff02007986 */ /* 0x0003e4000c10190c */
.L_x_131:
[----:B------:R-:W-:Y:S05]  /*1140*/  @P1 EXIT ;  /* 0x000000000000194d */ /* 0x000fea0003800000 */
[----:B-1----:R-:W1:Y:S01]  /*1150*/  LDC.64 R2, c[0x0][0x390] ;  /* 0x0000e400ff027b82 */ /* 0x002e620000000a00 */
[----:B------:R-:W-:-:S04]  /*1160*/  IMAD R7, R4, UR6, R7 ;  /* 0x0000000604077c24 */ /* 0x000fc8000f8e0207 */
[----:B------:R-:W-:-:S04]  /*1170*/  IMAD R7, R7, UR7, R0 ;  /* 0x0000000707077c24 */ /* 0x000fc8000f8e0200 */
[----:B-1----:R-:W-:-:S05]  /*1180*/  IMAD.WIDE R2, R7, 0x4, R2 ;  /* 0x0000000407027825 */ /* 0x002fca00078e0202 */
[----:B------:R-:W-:Y:S01]  /*1190*/  STG.E desc[UR12][R2.64], RZ ;  /* 0x000000ff02007986 */ /* 0x000fe2000c10190c */
[----:B------:R-:W-:Y:S05]  /*11a0*/  EXIT ;  /* 0x000000000000794d */ /* 0x000fea0003800000 */
.L_x_132:
        /* <DEDUP_REMOVED lines=13> */
.L_x_143:


//--------------------- .text._Z14CudaMatrixMultPfS_S_i --------------------------
	.section	.text._Z14CudaMatrixMultPfS_S_i,"ax",@progbits
	.align	128
        .global         _Z14CudaMatrixMultPfS_S_i
        .type           _Z14CudaMatrixMultPfS_S_i,@function
        .size           _Z14CudaMatrixMultPfS_S_i,(.L_x_144 - _Z14CudaMatrixMultPfS_S_i)
        .other          _Z14CudaMatrixMultPfS_S_i,@"STO_CUDA_ENTRY STV_DEFAULT"
_Z14CudaMatrixMultPfS_S_i:
.text._Z14CudaMatrixMultPfS_S_i:
[----:B------:R-:W-:Y:S01]  /*0000*/  LDC R1, c[0x0][0x37c] ;  /* 0x0000df00ff017b82 */ /* 0x000fe20000000800 */
[----:B------:R-:W0:Y:S07]  /*0010*/  S2R R0, SR_TID.Y ;  /* 0x0000000000007919 */ /* 0x000e2e0000002200 */
[----:B------:R-:W0:Y:S01]  /*0020*/  S2UR UR4, SR_CTAID.Y ;  /* 0x00000000000479c3 */ /* 0x000e220000002600 */
[----:B------:R-:W1:Y:S01]  /*0030*/  LDCU UR20, c[0x0][0x398] ;  /* 0x00007300ff1477ac */ /* 0x000e620008000800 */
[----:B------:R-:W2:Y:S06]  /*0040*/  S2R R3, SR_TID.X ;  /* 0x0000000000037919 */ /* 0x000eac0000002100 */
[----:B------:R-:W0:Y:S08]  /*0050*/  LDC R13, c[0x0][0x364] ;  /* 0x0000d900ff0d7b82 */ /* 0x000e300000000800 */
[----:B------:R-:W2:Y:S08]  /*0060*/  S2UR UR5, SR_CTAID.X ;  /* 0x00000000000579c3 */ /* 0x000eb00000002500 */
[----:B------:R-:W2:Y:S01]  /*0070*/  LDC R2, c[0x0][0x360] ;  /* 0x0000d800ff027b82 */ /* 0x000ea20000000800 */
[----:B0-----:R-:W-:-:S02]  /*0080*/  IMAD R13, R13, UR4, R0 ;  /* 0x000000040d0d7c24 */ /* 0x001fc4000f8e0200 */
[----:B--2---:R-:W-:-:S05]  /*0090*/  IMAD R0, R2, UR5, R3 ;  /* 0x0000000502007c24 */ /* 0x004fca000f8e0203 */
[----:B------:R-:W-:-:S04]  /*00a0*/  VIMNMX R2, PT, PT, R13, R0, !PT ;  /* 0x000000000d027248 */ /* 0x000fc80007fe0100 */
[----:B-1----:R-:W-:-:S13]  /*00b0*/  ISETP.GE.AND P0, PT, R2, UR20, PT ;  /* 0x0000001402007c0c */ /* 0x002fda000bf06270 */
[----:B------:R-:W-:Y:S05]  /*00c0*/  @P0 EXIT ;  /* 0x000000000000094d */ /* 0x000fea0003800000 */
[----:B------:R-:W-:Y:S01]  /*00d0*/  UISETP.GE.U32.AND UP0, UPT, UR20, 0x8, UPT ;  /* 0x000000081400788c */ /* 0x000fe2000bf06070 */
[----:B------:R-:W-:Y:S02]  /*00e0*/  HFMA2 R12, -RZ, RZ, 0, 0 ;  /* 0x00000000ff0c7431 */ /* 0x000fe400000001ff */
[----:B------:R-:W-:Y:S01]  /*00f0*/  IMAD R13, R13, UR20, RZ ;  /* 0x000000140d0d7c24 */ /* 0x000fe2000f8e02ff */
[----:B------:R-:W-:Y:S01]  /*0100*/  UMOV UR4, URZ ;  /* 0x000000ff00047c82 */ /* 0x000fe20008000000 */
[----:B------:R-:W0:Y:S04]  /*0110*/  LDCU.64 UR18, c[0x0][0x358] ;  /* 0x00006b00ff1277ac */ /* 0x000e280008000a00 */
[----:B------:R-:W-:Y:S05]  /*0120*/  BRA.U !UP0, `(.L_x_133) ;  /* 0x0000000508047547 */ /* 0x000fea000b800000 */
[----:B------:R-:W1:Y:S01]  /*0130*/  LDCU.128 UR24, c[0x0][0x380] ;  /* 0x00007000ff1877ac */ /* 0x000e620008000c00 */
[----:B------:R-:W-:Y:S02]  /*0140*/  MOV R12, RZ ;  /* 0x000000ff000c7202 */ /* 0x000fe40000000f00 */
[----:B------:R-:W-:Y:S01]  /*0150*/  MOV R14, R0 ;  /* 0x00000000000e7202 */ /* 0x000fe20000000f00 */
[----:B------:R-:W-:-:S04]  /*0160*/  ULOP3.LUT UR4, UR20, 0x7ffffff8, URZ, 0xc0, !UPT ;  /* 0x7ffffff814047892 */ /* 0x000fc8000f8ec0ff */
[----:B------:R-:W-:Y:S01]  /*0170*/  UIADD3 UR5, UPT, UPT, -UR4, URZ, URZ ;  /* 0x000000ff04057290 */ /* 0x000fe2000fffe1ff */
[----:B-1----:R-:W-:Y:S01]  /*0180*/  MOV R2, UR24 ;  /* 0x0000001800027c02 */ /* 0x002fe20008000f00 */
[----:B------:R-:W-:Y:S01]  /*0190*/  UIMAD.WIDE UR6, UR20, 0x8, UR26 ;  /* 0x00000008140678a5 */ /* 0x000fe2000f8e021a */
[----:B------:R-:W-:Y:S01]  /*01a0*/  MOV R3, UR25 ;  /* 0x0000001900037c02 */ /* 0x000fe20008000f00 */
[----:B------:R-:W-:Y:S02]  /*01b0*/  UIMAD.WIDE UR8, UR20, 0xc, UR26 ;  /* 0x0000000c140878a5 */ /* 0x000fe4000f8e021a */
[----:B------:R-:W-:Y:S01]  /*01c0*/  UIMAD.WIDE UR10, UR20, 0x10, UR26 ;  /* 0x00000010140a78a5 */ /* 0x000fe2000f8e021a */
[----:B------:R-:W-:Y:S01]  /*01d0*/  IMAD.WIDE.U32 R2, R13, 0x4, R2 ;  /* 0x000000040d027825 */ /* 0x000fe200078e0002 */
[----:B------:R-:W-:Y:S02]  /*01e0*/  UIMAD.WIDE UR12, UR20, 0x14, UR26 ;  /* 0x00000014140c78a5 */ /* 0x000fe4000f8e021a */
[----:B------:R-:W-:Y:S01]  /*01f0*/  UIMAD.WIDE UR14, UR20, 0x18, UR26 ;  /* 0x00000018140e78a5 */ /* 0x000fe2000f8e021a */
[----:B------:R-:W-:Y:S01]  /*0200*/  IADD3 R2, P0, PT, R2, 0x10, RZ ;  /* 0x0000001002027810 */ /* 0x000fe20007f1e0ff */
[----:B------:R-:W-:-:S03]  /*0210*/  UIMAD.WIDE UR16, UR20, 0x1c, UR26 ;  /* 0x0000001c141078a5 */ /* 0x000fc6000f8e021a */
[----:B------:R-:W-:-:S09]  /*0220*/  IADD3.X R3, PT, PT, RZ, R3, RZ, P0, !PT ;  /* 0x00000003ff037210 */ /* 0x000fd200007fe4ff */
.L_x_134:
[----:B------:R-:W-:Y:S01]  /*0230*/  UIMAD.WIDE UR22, UR20, 0x4, UR26 ;  /* 0x00000004141678a5 */ /* 0x000fe2000f8e021a */
[----:B------:R-:W-:Y:S02]  /*0240*/  IMAD.MOV.U32 R23, RZ, RZ, 0x4 ;  /* 0x00000004ff177424 */ /* 0x000fe400078e00ff */
[----:B------:R-:W-:Y:S01]  /*0250*/  HFMA2 R11, -RZ, RZ, 0, 2.384185791015625e-07 ;  /* 0x00000004ff0b7431 */ /* 0x000fe200000001ff */
[----:B------:R-:W-:Y:S01]  /*0260*/  MOV R25, 0x4 ;  /* 0x0000000400197802 */ /* 0x000fe20000000f00 */
[----:B0-----:R-:W2:Y:S01]  /*0270*/  LDG.E R21, desc[UR18][R2.64+-0x10] ;  /* 0xfffff01202157981 */ /* 0x001ea2000c1e1900 */
[C---:B------:R-:W-:Y:S01]  /*0280*/  IMAD.WIDE R22, R14.reuse, R23, UR26 ;  /* 0x0000001a0e167e25 */ /* 0x040fe2000f8e0217 */
[----:B------:R-:W-:Y:S02]  /*0290*/  MOV R8, UR22 ;  /* 0x0000001600087c02 */ /* 0x000fe40008000f00 */
[----:B------:R-:W-:Y:S01]  /*02a0*/  MOV R9, UR23 ;  /* 0x0000001700097c02 */ /* 0x000fe20008000f00 */
[----:B------:R-:W3:Y:S02]  /*02b0*/  LDG.E R19, desc[UR18][R2.64+-0xc] ;  /* 0xfffff41202137981 */ /* 0x000ee4000c1e1900 */
[----:B------:R-:W-:-:S02]  /*02c0*/  IMAD.WIDE R8, R14, 0x4, R8 ;  /* 0x000000040e087825 */ /* 0x000fc400078e0208 */
[----:B------:R-:W2:Y:S01]  /*02d0*/  LDG.E R22, desc[UR18][R22.64] ;  /* 0x0000001216167981 */ /* 0x000ea2000c1e1900 */
[----:B------:R-:W-:Y:S01]  /*02e0*/  MOV R5, 0x4 ;  /* 0x0000000400057802 */ /* 0x000fe20000000f00 */
[C---:B------:R-:W-:Y:S02]  /*02f0*/  IMAD.WIDE R24, R14.reuse, R25, UR6 ;  /* 0x000000060e187e25 */ /* 0x040fe4000f8e0219 */
[----:B------:R0:W3:Y:S02]  /*0300*/  LDG.E R20, desc[UR18][R8.64] ;  /* 0x0000001208147981 */ /* 0x0000e4000c1e1900 */
[----:B------:R-:W-:Y:S02]  /*0310*/  IMAD.WIDE R10, R14, R11, UR8 ;  /* 0x000000080e0a7e25 */ /* 0x000fe4000f8e020b */
[----:B------:R-:W4:Y:S04]  /*0320*/  LDG.E R18, desc[UR18][R24.64] ;  /* 0x0000001218127981 */ /* 0x000f28000c1e1900 */
[----:B------:R-:W4:Y:S01]  /*0330*/  LDG.E R17, desc[UR18][R2.64+-0x8] ;  /* 0xfffff81202117981 */ /* 0x000f22000c1e1900 */
[----:B0-----:R-:W-:-:S02]  /*0340*/  HFMA2 R9, -RZ, RZ, 0, 2.384185791015625e-07 ;  /* 0x00000004ff097431 */ /* 0x001fc400000001ff */
[----:B------:R-:W-:Y:S01]  /*0350*/  IMAD.MOV.U32 R7, RZ, RZ, 0x4 ;  /* 0x00000004ff077424 */ /* 0x000fe200078e00ff */
[----:B------:R0:W5:Y:S01]  /*0360*/  LDG.E R16, desc[UR18][R10.64] ;  /* 0x000000120a107981 */ /* 0x000162000c1e1900 */
[----:B------:R-:W-:-:S03]  /*0370*/  IMAD.WIDE R4, R14, R5, UR10 ;  /* 0x0000000a0e047e25 */ /* 0x000fc6000f8e0205 */
[----:B------:R-:W5:Y:S01]  /*0380*/  LDG.E R15, desc[UR18][R2.64+-0x4] ;  /* 0xfffffc12020f7981 */ /* 0x000f62000c1e1900 */
[C---:B------:R-:W-:Y:S01]  /*0390*/  IMAD.WIDE R6, R14.reuse, R7, UR12 ;  /* 0x0000000c0e067e25 */ /* 0x040fe2000f8e0207 */
[----:B------:R-:W-:Y:S02]  /*03a0*/  MOV R27, 0x4 ;  /* 0x00000004001b7802 */ /* 0x000fe40000000f00 */
[----:B------:R1:W5:Y:S01]  /*03b0*/  LDG.E R4, desc[UR18][R4.64] ;  /* 0x0000001204047981 */ /* 0x000362000c1e1900 */
[----:B------:R-:W-:-:S03]  /*03c0*/  IMAD.WIDE R8, R14, R9, UR14 ;  /* 0x0000000e0e087e25 */ /* 0x000fc6000f8e0209 */
[----:B------:R-:W5:Y:S01]  /*03d0*/  LDG.E R23, desc[UR18][R2.64] ;  /* 0x0000001202177981 */ /* 0x000f62000c1e1900 */
[----:B0-----:R-:W-:-:S03]  /*03e0*/  IMAD.WIDE R10, R14, R27, UR16 ;  /* 0x000000100e0a7e25 */ /* 0x001fc6000f8e021b */
[----:B------:R-:W5:Y:S04]  /*03f0*/  LDG.E R7, desc[UR18][R6.64] ;  /* 0x0000001206077981 */ /* 0x000f68000c1e1900 */
[----:B------:R-:W5:Y:S04]  /*0400*/  LDG.E R24, desc[UR18][R2.64+0x4] ;  /* 0x0000041202187981 */ /* 0x000f68000c1e1900 */
[----:B------:R-:W5:Y:S04]  /*0410*/  LDG.E R8, desc[UR18][R8.64] ;  /* 0x0000001208087981 */ /* 0x000f68000c1e1900 */
[----:B------:R-:W5:Y:S04]  /*0420*/  LDG.E R25, desc[UR18][R2.64+0x8] ;  /* 0x0000081202197981 */ /* 0x000f68000c1e1900 */
[----:B------:R-:W5:Y:S04]  /*0430*/  LDG.E R10, desc[UR18][R10.64] ;  /* 0x000000120a0a7981 */ /* 0x000f68000c1e1900 */
[----:B------:R0:W5:Y:S01]  /*0440*/  LDG.E R27, desc[UR18][R2.64+0xc] ;  /* 0x00000c12021b7981 */ /* 0x000162000c1e1900 */
[----:B------:R-:W-:-:S04]  /*0450*/  UIADD3 UR5, UPT, UPT, UR5, 0x8, URZ ;  /* 0x0000000805057890 */ /* 0x000fc8000fffe0ff */
[----:B------:R-:W-:Y:S01]  /*0460*/  UISETP.NE.AND UP0, UPT, UR5, URZ, UPT ;  /* 0x000000ff0500728c */ /* 0x000fe2000bf05270 */
[----:B-1----:R-:W-:Y:S02]  /*0470*/  MOV R5, UR20 ;  /* 0x0000001400057c02 */ /* 0x002fe40008000f00 */
[----:B0-----:R-:W-:Y:S02]  /*0480*/  IADD3 R2, P0, PT, R2, 0x20, RZ ;  /* 0x0000002002027810 */ /* 0x001fe40007f1e0ff */
[----:B------:R-:W-:Y:S02]  /*0490*/  LEA R14, R5, R14, 0x3 ;  /* 0x0000000e050e7211 */ /* 0x000fe400078e18ff */
[----:B------:R-:W-:Y:S01]  /*04a0*/  IADD3.X R3, PT, PT, RZ, R3, RZ, P0, !PT ;  /* 0x00000003ff037210 */ /* 0x000fe200007fe4ff */
[----:B--2---:R-:W-:-:S04]  /*04b0*/  FFMA R22, R21, R22, R12 ;  /* 0x0000001615167223 */ /* 0x004fc8000000000c */
[----:B---3--:R-:W-:-:S04]  /*04c0*/  FFMA R20, R19, R20, R22 ;  /* 0x0000001413147223 */ /* 0x008fc80000000016 */
[----:B----4-:R-:W-:-:S04]  /*04d0*/  FFMA R18, R17, R18, R20 ;  /* 0x0000001211127223 */ /* 0x010fc80000000014 */
[----:B-----5:R-:W-:-:S04]  /*04e0*/  FFMA R16, R15, R16, R18 ;  /* 0x000000100f107223 */ /* 0x020fc80000000012 */
[----:B------:R-:W-:-:S04]  /*04f0*/  FFMA R23, R23, R4, R16 ;  /* 0x0000000417177223 */ /* 0x000fc80000000010 */
[----:B------:R-:W-:-:S04]  /*0500*/  FFMA R24, R24, R7, R23 ;  /* 0x0000000718187223 */ /* 0x000fc80000000017 */
[----:B------:R-:W-:-:S04]  /*0510*/  FFMA R8, R25, R8, R24 ;  /* 0x0000000819087223 */ /* 0x000fc80000000018 */
[----:B------:R-:W-:Y:S01]  /*0520*/  FFMA R12, R27, R10, R8 ;  /* 0x0000000a1b0c7223 */ /* 0x000fe20000000008 */
[----:B------:R-:W-:Y:S06]  /*0530*/  BRA.U UP0, `(.L_x_134) ;  /* 0xfffffffd003c7547 */ /* 0x000fec000b83ffff */
.L_x_133:
[----:B------:R-:W-:-:S04]  /*0540*/  ULOP3.LUT UR6, UR20, 0x7, URZ, 0xc0, !UPT ;  /* 0x0000000714067892 */ /* 0x000fc8000f8ec0ff */
[----:B------:R-:W-:-:S09]  /*0550*/  UISETP.NE.AND UP0, UPT, UR6, URZ, UPT ;  /* 0x000000ff0600728c */ /* 0x000fd2000bf05270 */
[----:B------:R-:W-:Y:S05]  /*0560*/  BRA.U !UP0, `(.L_x_135) ;  /* 0x0000000508387547 */ /* 0x000fea000b800000 */
[----:B------:R-:W-:Y:S02]  /*0570*/  UISETP.GE.U32.AND UP0, UPT, UR6, 0x4, UPT ;  /* 0x000000040600788c */ /* 0x000fe4000bf06070 */
[----:B------:R-:W-:-:S04]  /*0580*/  ULOP3.LUT UR5, UR20, 0x3, URZ, 0xc0, !UPT ;  /* 0x0000000314057892 */ /* 0x000fc8000f8ec0ff */
[----:B------:R-:W-:-:S03]  /*0590*/  UISETP.NE.AND UP1, UPT, UR5, URZ, UPT ;  /* 0x000000ff0500728c */ /* 0x000fc6000bf25270 */
[----:B------:R-:W-:Y:S08]  /*05a0*/  BRA.U !UP0, `(.L_x_136) ;  /* 0x00000001087c7547 */ /* 0x000ff0000b800000 */
[----:B------:R-:W1:Y:S01]  /*05b0*/  LDC.64 R6, c[0x0][0x388] ;  /* 0x0000e200ff067b82 */ /* 0x000e620000000a00 */
[----:B------:R-:W2:Y:S01]  /*05c0*/  LDCU.64 UR6, c[0x0][0x380] ;  /* 0x00007000ff0677ac */ /* 0x000ea20008000a00 */
[----:B------:R-:W-:Y:S01]  /*05d0*/  IMAD.U32 R9, RZ, RZ, UR4 ;  /* 0x00000004ff097e24 */ /* 0x000fe2000f8e00ff */
[C---:B------:R-:W-:Y:S02]  /*05e0*/  IADD3 R3, PT, PT, R13.reuse, UR4, RZ ;  /* 0x000000040d037c10 */ /* 0x040fe4000fffe0ff */
[----:B------:R-:W-:Y:S01]  /*05f0*/  IADD3 R10, P0, PT, R13, UR4, RZ ;  /* 0x000000040d0a7c10 */ /* 0x000fe2000ff1e0ff */
[----:B------:R-:W-:Y:S01]  /*0600*/  IMAD R9, R9, UR20, R0 ;  /* 0x0000001409097c24 */ /* 0x000fe2000f8e0200 */
[----:B------:R-:W-:Y:S01]  /*0610*/  MOV R11, UR20 ;  /* 0x00000014000b7c02 */ /* 0x000fe20008000f00 */
[----:B------:R-:W3:Y:S01]  /*0620*/  LDC.64 R4, c[0x0][0x380] ;  /* 0x0000e000ff047b82 */ /* 0x000ee20000000a00 */
[----:B------:R-:W-:Y:S01]  /*0630*/  MOV R15, UR20 ;  /* 0x00000014000f7c02 */ /* 0x000fe20008000f00 */
[----:B-1----:R-:W-:Y:S01]  /*0640*/  IMAD.WIDE R6, R9, 0x4, R6 ;  /* 0x0000000409067825 */ /* 0x002fe200078e0206 */
[----:B------:R-:W-:-:S05]  /*0650*/  MOV R9, UR20 ;  /* 0x0000001400097c02 */ /* 0x000fca0008000f00 */
[----:B------:R-:W-:Y:S02]  /*0660*/  IMAD.WIDE R8, R9, 0x4, R6 ;  /* 0x0000000409087825 */ /* 0x000fe400078e0206 */
[----:B0-----:R-:W4:Y:S02]  /*0670*/  LDG.E R6, desc[UR18][R6.64] ;  /* 0x0000001206067981 */ /* 0x001f24000c1e1900 */
[----:B---3--:R-:W-:Y:S01]  /*0680*/  IMAD.WIDE.U32 R4, R3, 0x4, R4 ;  /* 0x0000000403047825 */ /* 0x008fe200078e0004 */
[----:B------:R-:W-:Y:S01]  /*0690*/  IADD3.X R3, PT, PT, RZ, RZ, RZ, P0, !PT ;  /* 0x000000ffff037210 */ /* 0x000fe200007fe4ff */
[----:B------:R-:W3:Y:S01]  /*06a0*/  LDG.E R17, desc[UR18][R8.64] ;  /* 0x0000001208117981 */ /* 0x000ee2000c1e1900 */
[----:B--2---:R-:W-:-:S03]  /*06b0*/  LEA R2, P0, R10, UR6, 0x2 ;  /* 0x000000060a027c11 */ /* 0x004fc6000f8010ff */
[----:B------:R-:W4:Y:S01]  /*06c0*/  LDG.E R5, desc[UR18][R4.64] ;  /* 0x0000001204057981 */ /* 0x000f22000c1e1900 */
[----:B------:R-:W-:Y:S01]  /*06d0*/  LEA.HI.X R3, R10, UR7, R3, 0x2, P0 ;  /* 0x000000070a037c11 */ /* 0x000fe200080f1403 */
[----:B------:R-:W-:-:S04]  /*06e0*/  IMAD.WIDE R10, R11, 0x4, R8 ;  /* 0x000000040b0a7825 */ /* 0x000fc800078e0208 */
[----:B------:R-:W3:Y:S01]  /*06f0*/  LDG.E R16, desc[UR18][R2.64+0x4] ;  /* 0x0000041202107981 */ /* 0x000ee2000c1e1900 */
[----:B------:R-:W-:-:S03]  /*0700*/  IMAD.WIDE R14, R15, 0x4, R10 ;  /* 0x000000040f0e7825 */ /* 0x000fc600078e020a */
[----:B------:R-:W2:Y:S04]  /*0710*/  LDG.E R19, desc[UR18][R10.64] ;  /* 0x000000120a137981 */ /* 0x000ea8000c1e1900 */
[----:B------:R-:W2:Y:S04]  /*0720*/  LDG.E R18, desc[UR18][R2.64+0x8] ;  /* 0x0000081202127981 */ /* 0x000ea8000c1e1900 */
[----:B------:R-:W5:Y:S04]  /*0730*/  LDG.E R20, desc[UR18][R2.64+0xc] ;  /* 0x00000c1202147981 */ /* 0x000f68000c1e1900 */
[----:B------:R-:W5:Y:S01]  /*0740*/  LDG.E R14, desc[UR18][R14.64] ;  /* 0x000000120e0e7981 */ /* 0x000f62000c1e1900 */
[----:B------:R-:W-:Y:S01]  /*0750*/  UIADD3 UR4, UPT, UPT, UR4, 0x4, URZ ;  /* 0x0000000404047890 */ /* 0x000fe2000fffe0ff */
[----:B----4-:R-:W-:-:S04]  /*0760*/  FFMA R5, R5, R6, R12 ;  /* 0x0000000605057223 */ /* 0x010fc8000000000c */
[----:B---3--:R-:W-:-:S04]  /*0770*/  FFMA R5, R16, R17, R5 ;  /* 0x0000001110057223 */ /* 0x008fc80000000005 */
[----:B--2---:R-:W-:-:S04]  /*0780*/  FFMA R5, R18, R19, R5 ;  /* 0x0000001312057223 */ /* 0x004fc80000000005 */
[----:B-----5:R-:W-:-:S07]  /*0790*/  FFMA R12, R20, R14, R5 ;  /* 0x0000000e140c7223 */ /* 0x020fce0000000005 */
.L_x_136:
[----:B------:R-:W-:Y:S05]  /*07a0*/  BRA.U !UP1, `(.L_x_135) ;  /* 0x0000000109a87547 */ /* 0x000fea000b800000 */
[----:B------:R-:W-:Y:S01]  /*07b0*/  UISETP.NE.AND UP0, UPT, UR5, 0x1, UPT ;  /* 0x000000010500788c */ /* 0x000fe2000bf05270 */
[----:B------:R-:W-:Y:S01]  /*07c0*/  MOV R7, UR4 ;  /* 0x0000000400077c02 */ /* 0x000fe20008000f00 */
[----:B------:R-:W-:Y:S02]  /*07d0*/  ULOP3.LUT UR5, UR20, 0x1, URZ, 0xc0, !UPT ;  /* 0x0000000114057892 */ /* 0x000fe4000f8ec0ff */
[----:B------:R-:W-:Y:S02]  /*07e0*/  MOV R15, UR20 ;  /* 0x00000014000f7c02 */ /* 0x000fe40008000f00 */
[----:B------:R-:W-:Y:S01]  /*07f0*/  UISETP.NE.U32.AND UP1, UPT, UR5, 0x1, UPT ;  /* 0x000000010500788c */ /* 0x000fe2000bf25070 */
[----:B------:R-:W-:-:S04]  /*0800*/  PLOP3.LUT P1, PT, PT, PT, UP0, 0x80, 0x8 ;  /* 0x000000000008781c */ /* 0x000fc80003f2f008 */
[----:B------:R-:W1:Y:S01]  /*0810*/  @UP0 LDCU.128 UR8, c[0x0][0x380] ;  /* 0x00007000ff0807ac */ /* 0x000e620008000c00 */
[----:B------:R-:W-:Y:S01]  /*0820*/  PLOP3.LUT P0, PT, PT, PT, UP1, 0x80, 0x8 ;  /* 0x000000000008781c */ /* 0x000fe20003f0f018 */
[----:B------:R-:W2:Y:S04]  /*0830*/  @UP0 LDCU.64 UR6, c[0x0][0x380] ;  /* 0x00007000ff0607ac */ /* 0x000ea80008000a00 */
[----:B------:R-:W3:Y:S03]  /*0840*/  @!UP1 LDCU.128 UR12, c[0x0][0x380] ;  /* 0x00007000ff0c97ac */ /* 0x000ee60008000c00 */
[C---:B------:R-:W-:Y:S02]  /*0850*/  @P1 IADD3 R3, PT, PT, R13.reuse, UR4, RZ ;  /* 0x000000040d031c10 */ /* 0x040fe4000fffe0ff */
[----:B------:R-:W-:Y:S01]  /*0860*/  @P1 IADD3 R6, P2, PT, R13, UR4, RZ ;  /* 0x000000040d061c10 */ /* 0x000fe2000ff5e0ff */
[----:B------:R-:W-:Y:S01]  /*0870*/  @UP0 UIADD3 UR4, UPT, UPT, UR4, 0x2, URZ ;  /* 0x0000000204040890 */ /* 0x000fe2000fffe0ff */
[----:B-1----:R-:W-:Y:S01]  /*0880*/  MOV R11, UR9 ;  /* 0x00000009000b7c02 */ /* 0x002fe20008000f00 */
[----:B------:R-:W-:Y:S01]  /*0890*/  IMAD.U32 R10, RZ, RZ, UR8 ;  /* 0x00000008ff0a7e24 */ /* 0x000fe2000f8e00ff */
[----:B------:R-:W-:-:S02]  /*08a0*/  MOV R4, UR10 ;  /* 0x0000000a00047c02 */ /* 0x000fc40008000f00 */
[----:B------:R-:W-:Y:S01]  /*08b0*/  MOV R5, UR11 ;  /* 0x0000000b00057c02 */ /* 0x000fe20008000f00 */
[----:B------:R-:W-:-:S04]  /*08c0*/  @P1 IMAD.WIDE.U32 R10, R3, 0x4, R10 ;  /* 0x00000004030a1825 */ /* 0x000fc800078e000a */
[----:B------:R-:W-:Y:S01]  /*08d0*/  @P1 IMAD R3, R7, UR20, R0 ;  /* 0x0000001407031c24 */ /* 0x000fe2000f8e0200 */
[----:B------:R-:W-:Y:S01]  /*08e0*/  @P1 IADD3.X R7, PT, PT, RZ, RZ, RZ, P2, !PT ;  /* 0x000000ffff071210 */ /* 0x000fe200017fe4ff */
[----:B------:R-:W-:Y:S01]  /*08f0*/  IMAD.U32 R19, RZ, RZ, UR4 ;  /* 0x00000004ff137e24 */ /* 0x000fe2000f8e00ff */
[C---:B--2---:R-:W-:Y:S01]  /*0900*/  @P1 LEA R2, P2, R6.reuse, UR6, 0x2 ;  /* 0x0000000606021c11 */ /* 0x044fe2000f8410ff */
[----:B------:R-:W-:Y:S01]  /*0910*/  @P1 IMAD.WIDE R4, R3, 0x4, R4 ;  /* 0x0000000403041825 */ /* 0x000fe200078e0204 */
[----:B------:R-:W-:Y:S01]  /*0920*/  @!P0 IADD3 R17, PT, PT, R13, UR4, RZ ;  /* 0x000000040d118c10 */ /* 0x000fe2000fffe0ff */
[----:B0-----:R-:W2:Y:S01]  /*0930*/  @P1 LDG.E R11, desc[UR18][R10.64] ;  /* 0x000000120a0b1981 */ /* 0x001ea2000c1e1900 */
[----:B------:R-:W-:Y:S01]  /*0940*/  @P1 LEA.HI.X R3, R6, UR7, R7, 0x2, P2 ;  /* 0x0000000706031c11 */ /* 0x000fe200090f1407 */
[----:B------:R-:W-:Y:S01]  /*0950*/  @!P0 IMAD R19, R19, UR20, R0 ;  /* 0x0000001413138c24 */ /* 0x000fe2000f8e0200 */
[----:B---3--:R-:W-:Y:S01]  /*0960*/  MOV R6, UR12 ;  /* 0x0000000c00067c02 */ /* 0x008fe20008000f00 */
[----:B------:R-:W-:Y:S01]  /*0970*/  @P1 IMAD.WIDE R14, R15, 0x4, R4 ;  /* 0x000000040f0e1825 */ /* 0x000fe200078e0204 */
[----:B------:R-:W-:Y:S01]  /*0980*/  MOV R7, UR13 ;  /* 0x0000000d00077c02 */ /* 0x000fe20008000f00 */
[----:B------:R-:W2:Y:S01]  /*0990*/  @P1 LDG.E R4, desc[UR18][R4.64] ;  /* 0x0000001204041981 */ /* 0x000ea2000c1e1900 */
[----:B------:R-:W-:-:S02]  /*09a0*/  MOV R8, UR14 ;  /* 0x0000000e00087c02 */ /* 0x000fc40008000f00 */
        /* <DEDUP_REMOVED lines=10> */
.L_x_135:
[----:B------:R-:W1:Y:S01]  /*0a50*/  LDC.64 R2, c[0x0][0x390] ;  /* 0x0000e400ff027b82 */ /* 0x000e620000000a00 */
[----:B------:R-:W-:-:S05]  /*0a60*/  IADD3 R13, PT, PT, R0, R13, RZ ;  /* 0x0000000d000d7210 */ /* 0x000fca0007ffe0ff */
[----:B-1----:R-:W-:-:S05]  /*0a70*/  IMAD.WIDE R2, R13, 0x4, R2 ;  /* 0x000000040d027825 */ /* 0x002fca00078e0202 */
[----:B0-----:R-:W-:Y:S01]  /*0a80*/  STG.E desc[UR18][R2.64], R12 ;  /* 0x0000000c02007986 */ /* 0x001fe2000c101912 */
[----:B------:R-:W-:Y:S05]  /*0a90*/  EXIT ;  /* 0x000000000000794d */ /* 0x000fea0003800000 */
.L_x_137:
        /* <DEDUP_REMOVED lines=14> */
.L_x_144:


//--------------------- .text._Z13cudaMatrixAddPfS_S_ii --------------------------
	.section	.text._Z13cudaMatrixAddPfS_S_ii,"ax",@progbits
	.align	128
        .global         _Z13cudaMatrixAddPfS_S_ii
        .type           _Z13cudaMatrixAddPfS_S_ii,@function
        .size           _Z13cudaMatrixAddPfS_S_ii,(.L_x_145 - _Z13cudaMatrixAddPfS_S_ii)
        .other          _Z13cudaMatrixAddPfS_S_ii,@"STO_CUDA_ENTRY STV_DEFAULT"
_Z13cudaMatrixAddPfS_S_ii:
.text._Z13cudaMatrixAddPfS_S_ii:
[----:B------:R-:W-:Y:S01]  /*0000*/  LDC R1, c[0x0][0x37c] ;  /* 0x0000df00ff017b82 */ /* 0x000fe20000000800 */
[----:B------:R-:W0:Y:S07]  /*0010*/  S2R R2, SR_TID.Y ;  /* 0x0000000000027919 */ /* 0x000e2e0000002200 */
[----:B------:R-:W1:Y:S01]  /*0020*/  LDC R0, c[0x0][0x360] ;  /* 0x0000d800ff007b82 */ /* 0x000e620000000800 */
[----:B------:R-:W2:Y:S01]  /*0030*/  LDCU.64 UR6, c[0x0][0x398] ;  /* 0x00007300ff0677ac */ /* 0x000ea20008000a00 */
[----:B------:R-:W1:Y:S06]  /*0040*/  S2R R3, SR_TID.X ;  /* 0x0000000000037919 */ /* 0x000e6c0000002100 */
[----:B------:R-:W0:Y:S08]  /*0050*/  S2UR UR5, SR_CTAID.Y ;  /* 0x00000000000579c3 */ /* 0x000e300000002600 */
[----:B------:R-:W0:Y:S08]  /*0060*/  LDC R7, c[0x0][0x364] ;  /* 0x0000d900ff077b82 */ /* 0x000e300000000800 */
[----:B------:R-:W1:Y:S01]  /*0070*/  S2UR UR4, SR_CTAID.X ;  /* 0x00000000000479c3 */ /* 0x000e620000002500 */
[----:B0-----:R-:W-:-:S05]  /*0080*/  IMAD R7, R7, UR5, R2 ;  /* 0x0000000507077c24 */ /* 0x001fca000f8e0202 */
[----:B--2---:R-:W-:Y:S01]  /*0090*/  ISETP.GE.AND P0, PT, R7, UR7, PT ;  /* 0x0000000707007c0c */ /* 0x004fe2000bf06270 */
[----:B-1----:R-:W-:-:S05]  /*00a0*/  IMAD R0, R0, UR4, R3 ;  /* 0x0000000400007c24 */ /* 0x002fca000f8e0203 */
[----:B------:R-:W-:-:S13]  /*00b0*/  ISETP.GE.OR P0, PT, R0, UR6, P0 ;  /* 0x0000000600007c0c */ /* 0x000fda0008706670 */
[----:B------:R-:W-:Y:S05]  /*00c0*/  @P0 EXIT ;  /* 0x000000000000094d */ /* 0x000fea0003800000 */
[----:B------:R-:W0:Y:S01]  /*00d0*/  LDC.64 R2, c[0x0][0x380] ;  /* 0x0000e000ff027b82 */ /* 0x000e220000000a00 */
[----:B------:R-:W1:Y:S01]  /*00e0*/  LDCU.64 UR4, c[0x0][0x358] ;  /* 0x00006b00ff0477ac */ /* 0x000e620008000a00 */
[----:B------:R-:W-:-:S06]  /*00f0*/  IMAD R9, R0, UR6, R7 ;  /* 0x0000000600097c24 */ /* 0x000fcc000f8e0207 */
[----:B------:R-:W2:Y:S08]  /*0100*/  LDC.64 R4, c[0x0][0x388] ;  /* 0x0000e200ff047b82 */ /* 0x000eb00000000a00 */
[----:B------:R-:W3:Y:S01]  /*0110*/  LDC.64 R6, c[0x0][0x390] ;  /* 0x0000e400ff067b82 */ /* 0x000ee20000000a00 */
[----:B0-----:R-:W-:-:S06]  /*0120*/  IMAD.WIDE R2, R9, 0x4, R2 ;  /* 0x0000000409027825 */ /* 0x001fcc00078e0202 */
[----:B-1----:R-:W4:Y:S01]  /*0130*/  LDG.E R2, desc[UR4][R2.64] ;  /* 0x0000000402027981 */ /* 0x002f22000c1e1900 */
[----:B--2---:R-:W-:-:S06]  /*0140*/  IMAD.WIDE R4, R9, 0x4, R4 ;  /* 0x0000000409047825 */ /* 0x004fcc00078e0204 */
[----:B------:R-:W4:Y:S01]  /*0150*/  LDG.E R5, desc[UR4][R4.64] ;  /* 0x0000000404057981 */ /* 0x000f22000c1e1900 */
[----:B---3--:R-:W-:-:S04]  /*0160*/  IMAD.WIDE R6, R9, 0x4, R6 ;  /* 0x0000000409067825 */ /* 0x008fc800078e0206 */
[----:B----4-:R-:W-:-:S05]  /*0170*/  FADD R9, R2, R5 ;  /* 0x0000000502097221 */ /* 0x010fca0000000000 */
[----:B------:R-:W-:Y:S01]  /*0180*/  STG.E desc[UR4][R6.64], R9 ;  /* 0x0000000906007986 */ /* 0x000fe2000c101904 */
[----:B------:R-:W-:Y:S05]  /*0190*/  EXIT ;  /* 0x000000000000794d */ /* 0x000fea0003800000 */
.L_x_138:
        /* <DEDUP_REMOVED lines=14> */
.L_x_145:


//--------------------- .nv.shared.reserved.0     --------------------------
	.section	.nv.shared.reserved.0,"aw",@nobits
	.weak		__nv_reservedSMEM_offset_0_alias
	.size		__nv_reservedSMEM_offset_0_alias, 0, 64
	.other		__nv_reservedSMEM_offset_0_alias,@"STO_CUDA_RESERVED_SHARED STV_DEFAULT"
__nv_reservedSMEM_offset_0_alias:
	.zero		0
	.zero		64


//--------------------- .nv.constant0._Z7kernelTPfiii --------------------------
	.section	.nv.constant0._Z7kernelTPfiii,"a",@progbits
	.sectionflags	@""
	.align	4
.nv.constant0._Z7kernelTPfiii:
	.zero		916


//--------------------- .nv.constant0._Z9cudaDensePfS_S_S_iii --------------------------
	.section	.nv.constant0._Z9cudaDensePfS_S_S_iii,"a",@progbits
	.sectionflags	@""
	.align	4
.nv.constant0._Z9cudaDensePfS_S_S_iii:
	.zero		940


//--------------------- .nv.constant0._Z8MeanPoolPfS_iiiiii --------------------------
	.section	.nv.constant0._Z8MeanPoolPfS_iiiiii,"a",@progbits
	.sectionflags	@""
	.align	4
.nv.constant0._Z8MeanPoolPfS_iiiiii:
	.zero		936


//--------------------- .nv.constant0._Z6Conv2DPfS_S_iiiiii --------------------------
	.section	.nv.constant0._Z6Conv2DPfS_S_iiiiii,"a",@progbits
	.sectionflags	@""
	.align	4
.nv.constant0._Z6Conv2DPfS_S_iiiiii:
	.zero		944


//--------------------- .nv.constant0._Z14CudaMatrixMultPfS_S_i --------------------------
	.section	.nv.constant0._Z14CudaMatrixMultPfS_S_i,"a",@progbits
	.sectionflags	@""
	.align	4
.nv.constant0._Z14CudaMatrixMultPfS_S_i:
	.zero		924


//--------------------- .nv.constant0._Z13cudaMatrixAddPfS_S_ii --------------------------
	.section	.nv.constant0._Z13cudaMatrixAddPfS_S_ii,"a",@progbits
	.sectionflags	@""
	.align	4
.nv.constant0._Z13cudaMatrixAddPfS_S_ii:
	.zero		928


//--------------------- SYMBOLS --------------------------

	.type		.nv.reservedSmem.offset0,@object
	.size		.nv.reservedSmem.offset0,0x4
